







.version 6.4
.target sm_50
.address_size 64




.visible .entry _Z13GPU_laplace3diiiiPfS_(
.param .u32 _Z13GPU_laplace3diiiiPfS__param_0,
.param .u32 _Z13GPU_laplace3diiiiPfS__param_1,
.param .u32 _Z13GPU_laplace3diiiiPfS__param_2,
.param .u32 _Z13GPU_laplace3diiiiPfS__param_3,
.param .u64 _Z13GPU_laplace3diiiiPfS__param_4,
.param .u64 _Z13GPU_laplace3diiiiPfS__param_5
)
{
.reg .pred %p<70>;
.reg .f32 %f<136>;
.reg .b32 %r<253>;
.reg .b64 %rd<51>;

	.shared .align 4 .b8 _ZZ13GPU_laplace3diiiiPfS_E2u1[2448];

ld.param.u32 %r83, [_Z13GPU_laplace3diiiiPfS__param_0];
ld.param.u32 %r84, [_Z13GPU_laplace3diiiiPfS__param_1];
ld.param.u32 %r85, [_Z13GPU_laplace3diiiiPfS__param_2];
ld.param.u32 %r86, [_Z13GPU_laplace3diiiiPfS__param_3];
ld.param.u64 %rd3, [_Z13GPU_laplace3diiiiPfS__param_4];
ld.param.u64 %rd4, [_Z13GPU_laplace3diiiiPfS__param_5];
cvta.to.global.u64 %rd1, %rd4;
cvta.to.global.u64 %rd2, %rd3;
add.s32 %r1, %r85, -1;
mov.u32 %r2, %tid.y;
shl.b32 %r88, %r2, 5;
mov.u32 %r3, %tid.x;
add.s32 %r4, %r88, %r3;
mov.pred %p69, 0;
setp.gt.s32	%p6, %r4, 75;
@%p6 bra BB0_5;

setp.lt.u32	%p7, %r2, 2;
@%p7 bra BB0_3;
bra.uni BB0_2;

BB0_3:
mad.lo.s32 %r213, %r2, 5, -1;
mov.u32 %r212, %r3;
bra.uni BB0_4;

BB0_2:
shr.u32 %r89, %r4, 31;
add.s32 %r90, %r4, %r89;
shr.s32 %r91, %r90, 1;
and.b32 %r92, %r90, -2;
sub.s32 %r93, %r4, %r92;
mad.lo.s32 %r212, %r93, 33, -1;
add.s32 %r213, %r91, -33;

BB0_4:
add.s32 %r94, %r213, 1;
mov.u32 %r95, 34;
mul24.lo.s32 %r96, %r94, %r95;
add.s32 %r97, %r212, %r96;
add.s32 %r215, %r97, 205;
mov.u32 %r98, %ctaid.x;
mov.u32 %r99, 32;
mul24.lo.s32 %r100, %r98, %r99;
add.s32 %r101, %r100, %r212;
mov.u32 %r102, %ctaid.y;
mov.u32 %r103, 4;
mul24.lo.s32 %r104, %r102, %r103;
add.s32 %r105, %r104, %r213;
mul24.lo.s32 %r106, %r105, %r86;
add.s32 %r217, %r106, %r101;
setp.gt.s32	%p8, %r101, -1;
setp.lt.s32	%p9, %r101, %r83;
and.pred %p10, %p8, %p9;
setp.gt.s32	%p11, %r105, -1;
and.pred %p12, %p10, %p11;
setp.lt.s32	%p13, %r105, %r84;
and.pred %p69, %p12, %p13;

BB0_5:
mov.u32 %r107, %ctaid.x;
mov.u32 %r108, 32;
mul24.lo.s32 %r109, %r107, %r108;
mov.u32 %r110, %ctaid.y;
mov.u32 %r111, 4;
mul24.lo.s32 %r112, %r110, %r111;
add.s32 %r113, %r2, 1;
mov.u32 %r114, 34;
mul24.lo.s32 %r115, %r113, %r114;
add.s32 %r14, %r109, %r3;
add.s32 %r15, %r112, %r2;
mul24.lo.s32 %r116, %r15, %r86;
add.s32 %r241, %r116, %r14;
setp.ge.s32	%p14, %r14, %r83;
setp.lt.s32	%p15, %r14, %r83;
setp.ge.s32	%p16, %r15, %r84;
setp.lt.s32	%p17, %r15, %r84;
and.pred %p3, %p15, %p17;
add.s32 %r117, %r115, %r3;
shl.b32 %r118, %r117, 2;
mov.u32 %r119, _ZZ13GPU_laplace3diiiiPfS_E2u1;
add.s32 %r120, %r118, %r119;
or.pred %p18, %p14, %p16;
@%p18 bra BB0_7;

mul.wide.s32 %rd5, %r241, 4;
add.s64 %rd6, %rd2, %rd5;
ld.global.f32 %f19, [%rd6];
add.s32 %r133, %r120, 4;
st.shared.f32 [%r133+1632], %f19;

BB0_7:
shl.b32 %r121, %r215, 2;
add.s32 %r18, %r119, %r121;
@!%p69 bra BB0_9;
bra.uni BB0_8;

BB0_8:
mul.wide.s32 %rd7, %r217, 4;
add.s64 %rd8, %rd2, %rd7;
ld.global.f32 %f20, [%rd8];
st.shared.f32 [%r18+816], %f20;

BB0_9:
setp.lt.s32	%p19, %r85, 1;
@%p19 bra BB0_101;

mul24.lo.s32 %r19, %r84, %r86;
add.s32 %r128, %r83, -1;
setp.eq.s32	%p20, %r14, %r128;
setp.eq.s32	%p21, %r14, 0;
mov.u32 %r218, 0;
or.pred %p22, %p21, %p20;
setp.eq.s32	%p23, %r15, 0;
or.pred %p24, %p22, %p23;
add.s32 %r129, %r84, -1;
setp.eq.s32	%p25, %r15, %r129;
or.pred %p4, %p24, %p25;
and.b32 %r127, %r85, 3;
mov.u32 %r242, %r241;
setp.eq.s32	%p26, %r127, 0;
@%p26 bra BB0_11;

setp.eq.s32	%p27, %r127, 1;
@%p27 bra BB0_13;
bra.uni BB0_14;

BB0_13:
bra.uni BB0_37;

BB0_11:
bra.uni BB0_50;

BB0_14:
setp.eq.s32	%p28, %r127, 2;
@%p28 bra BB0_24;

@!%p3 bra BB0_18;
bra.uni BB0_16;

BB0_16:
add.s32 %r242, %r19, %r241;
add.s32 %r134, %r120, 4;
ld.shared.f32 %f21, [%r134+816];
add.s32 %r135, %r120, 4;
ld.shared.f32 %f22, [%r135+1632];
add.s32 %r136, %r120, 4;
st.shared.f32 [%r136], %f21;
add.s32 %r137, %r120, 4;
st.shared.f32 [%r137+816], %f22;
setp.lt.s32	%p29, %r1, 1;
@%p29 bra BB0_18;

mul.wide.s32 %rd9, %r242, 4;
add.s64 %rd10, %rd2, %rd9;
ld.global.f32 %f23, [%rd10];
add.s32 %r138, %r120, 4;
st.shared.f32 [%r138+1632], %f23;

BB0_18:
@!%p69 bra BB0_21;
bra.uni BB0_19;

BB0_19:
add.s32 %r217, %r19, %r217;
ld.shared.f32 %f24, [%r18];
ld.shared.f32 %f25, [%r18+816];
st.shared.f32 [%r18+-816], %f24;
st.shared.f32 [%r18], %f25;
setp.lt.s32	%p30, %r1, 1;
@%p30 bra BB0_21;

mul.wide.s32 %rd11, %r217, 4;
add.s64 %rd12, %rd2, %rd11;
ld.global.f32 %f26, [%rd12];
st.shared.f32 [%r18+816], %f26;

BB0_21:
bar.sync 0;
@!%p3 bra BB0_23;
bra.uni BB0_22;

BB0_22:
add.s32 %r139, %r120, 4;
ld.shared.f32 %f27, [%r139+816];
mul.wide.s32 %rd13, %r241, 4;
add.s64 %rd14, %rd1, %rd13;
st.global.f32 [%rd14], %f27;

BB0_23:
bar.sync 0;
mov.u32 %r218, 1;

BB0_24:
@!%p3 bra BB0_28;
bra.uni BB0_25;

BB0_25:
add.s32 %r27, %r19, %r242;
add.s32 %r140, %r120, 4;
ld.shared.f32 %f28, [%r140+816];
add.s32 %r141, %r120, 4;
ld.shared.f32 %f29, [%r141+1632];
add.s32 %r142, %r120, 4;
st.shared.f32 [%r142], %f28;
add.s32 %r143, %r120, 4;
st.shared.f32 [%r143+816], %f29;
setp.ge.s32	%p31, %r218, %r1;
@%p31 bra BB0_27;

mul.wide.s32 %rd15, %r27, 4;
add.s64 %rd16, %rd2, %rd15;
ld.global.f32 %f30, [%rd16];
add.s32 %r144, %r120, 4;
st.shared.f32 [%r144+1632], %f30;

BB0_27:
mov.u32 %r241, %r242;
mov.u32 %r242, %r27;

BB0_28:
@!%p69 bra BB0_31;
bra.uni BB0_29;

BB0_29:
add.s32 %r217, %r19, %r217;
ld.shared.f32 %f31, [%r18];
ld.shared.f32 %f32, [%r18+816];
st.shared.f32 [%r18+-816], %f31;
st.shared.f32 [%r18], %f32;
setp.ge.s32	%p32, %r218, %r1;
@%p32 bra BB0_31;

mul.wide.s32 %rd17, %r217, 4;
add.s64 %rd18, %rd2, %rd17;
ld.global.f32 %f33, [%rd18];
st.shared.f32 [%r18+816], %f33;

BB0_31:
bar.sync 0;
@!%p3 bra BB0_36;
bra.uni BB0_32;

BB0_32:
setp.eq.s32	%p33, %r218, 0;
or.pred %p34, %p4, %p33;
setp.eq.s32	%p35, %r218, %r1;
or.pred %p36, %p34, %p35;
@%p36 bra BB0_34;
bra.uni BB0_33;

BB0_34:
add.s32 %r151, %r120, 4;
ld.shared.f32 %f130, [%r151+816];
bra.uni BB0_35;

BB0_33:
add.s32 %r145, %r120, 4;
ld.shared.f32 %f34, [%r145+820];
add.s32 %r146, %r120, 4;
ld.shared.f32 %f35, [%r146+812];
add.f32 %f36, %f35, %f34;
add.s32 %r147, %r120, 4;
ld.shared.f32 %f37, [%r147+680];
add.f32 %f38, %f36, %f37;
add.s32 %r148, %r120, 4;
ld.shared.f32 %f39, [%r148+952];
add.f32 %f40, %f38, %f39;
add.s32 %r149, %r120, 4;
ld.shared.f32 %f41, [%r149];
add.f32 %f42, %f40, %f41;
add.s32 %r150, %r120, 4;
ld.shared.f32 %f43, [%r150+1632];
add.f32 %f44, %f42, %f43;
mul.f32 %f130, %f44, 0f3E2AAAAB;

BB0_35:
mul.wide.s32 %rd19, %r241, 4;
add.s64 %rd20, %rd1, %rd19;
st.global.f32 [%rd20], %f130;

BB0_36:
bar.sync 0;
add.s32 %r218, %r218, 1;

BB0_37:
@!%p3 bra BB0_41;
bra.uni BB0_38;

BB0_38:
add.s32 %r37, %r19, %r242;
add.s32 %r152, %r120, 4;
ld.shared.f32 %f45, [%r152+816];
add.s32 %r153, %r120, 4;
ld.shared.f32 %f46, [%r153+1632];
add.s32 %r154, %r120, 4;
st.shared.f32 [%r154], %f45;
add.s32 %r155, %r120, 4;
st.shared.f32 [%r155+816], %f46;
setp.ge.s32	%p37, %r218, %r1;
@%p37 bra BB0_40;

mul.wide.s32 %rd21, %r37, 4;
add.s64 %rd22, %rd2, %rd21;
ld.global.f32 %f47, [%rd22];
add.s32 %r156, %r120, 4;
st.shared.f32 [%r156+1632], %f47;

BB0_40:
mov.u32 %r241, %r242;
mov.u32 %r242, %r37;

BB0_41:
@!%p69 bra BB0_44;
bra.uni BB0_42;

BB0_42:
add.s32 %r217, %r19, %r217;
ld.shared.f32 %f48, [%r18];
ld.shared.f32 %f49, [%r18+816];
st.shared.f32 [%r18+-816], %f48;
st.shared.f32 [%r18], %f49;
setp.ge.s32	%p38, %r218, %r1;
@%p38 bra BB0_44;

mul.wide.s32 %rd23, %r217, 4;
add.s64 %rd24, %rd2, %rd23;
ld.global.f32 %f50, [%rd24];
st.shared.f32 [%r18+816], %f50;

BB0_44:
bar.sync 0;
@!%p3 bra BB0_49;
bra.uni BB0_45;

BB0_45:
setp.eq.s32	%p39, %r218, 0;
or.pred %p40, %p4, %p39;
setp.eq.s32	%p41, %r218, %r1;
or.pred %p42, %p40, %p41;
@%p42 bra BB0_47;
bra.uni BB0_46;

BB0_47:
add.s32 %r163, %r120, 4;
ld.shared.f32 %f131, [%r163+816];
bra.uni BB0_48;

BB0_46:
add.s32 %r157, %r120, 4;
ld.shared.f32 %f51, [%r157+820];
add.s32 %r158, %r120, 4;
ld.shared.f32 %f52, [%r158+812];
add.f32 %f53, %f52, %f51;
add.s32 %r159, %r120, 4;
ld.shared.f32 %f54, [%r159+680];
add.f32 %f55, %f53, %f54;
add.s32 %r160, %r120, 4;
ld.shared.f32 %f56, [%r160+952];
add.f32 %f57, %f55, %f56;
add.s32 %r161, %r120, 4;
ld.shared.f32 %f58, [%r161];
add.f32 %f59, %f57, %f58;
add.s32 %r162, %r120, 4;
ld.shared.f32 %f60, [%r162+1632];
add.f32 %f61, %f59, %f60;
mul.f32 %f131, %f61, 0f3E2AAAAB;

BB0_48:
mul.wide.s32 %rd25, %r241, 4;
add.s64 %rd26, %rd1, %rd25;
st.global.f32 [%rd26], %f131;

BB0_49:
bar.sync 0;
add.s32 %r218, %r218, 1;

BB0_50:
setp.lt.u32	%p43, %r85, 4;
@%p43 bra BB0_101;

sub.s32 %r236, %r85, %r218;
neg.s32 %r235, %r218;
add.s32 %r49, %r85, -2;

BB0_52:
@!%p3 bra BB0_56;
bra.uni BB0_53;

BB0_53:
add.s32 %r57, %r19, %r242;
add.s32 %r164, %r120, 4;
ld.shared.f32 %f62, [%r164+816];
add.s32 %r165, %r120, 4;
ld.shared.f32 %f63, [%r165+1632];
add.s32 %r166, %r120, 4;
st.shared.f32 [%r166], %f62;
add.s32 %r167, %r120, 4;
st.shared.f32 [%r167+816], %f63;
setp.ge.s32	%p44, %r218, %r1;
@%p44 bra BB0_55;

mul.wide.s32 %rd27, %r57, 4;
add.s64 %rd28, %rd2, %rd27;
ld.global.f32 %f64, [%rd28];
add.s32 %r168, %r120, 4;
st.shared.f32 [%r168+1632], %f64;

BB0_55:
mov.u32 %r241, %r242;
mov.u32 %r242, %r57;

BB0_56:
@!%p69 bra BB0_59;
bra.uni BB0_57;

BB0_57:
add.s32 %r217, %r19, %r217;
ld.shared.f32 %f65, [%r18];
ld.shared.f32 %f66, [%r18+816];
st.shared.f32 [%r18+-816], %f65;
st.shared.f32 [%r18], %f66;
setp.ge.s32	%p45, %r218, %r1;
@%p45 bra BB0_59;

mul.wide.s32 %rd29, %r217, 4;
add.s64 %rd30, %rd2, %rd29;
ld.global.f32 %f67, [%rd30];
st.shared.f32 [%r18+816], %f67;

BB0_59:
bar.sync 0;
@!%p3 bra BB0_64;
bra.uni BB0_60;

BB0_60:
setp.eq.s32	%p46, %r235, 0;
or.pred %p47, %p4, %p46;
add.s32 %r131, %r1, %r235;
setp.eq.s32	%p48, %r131, 0;
or.pred %p49, %p47, %p48;
@%p49 bra BB0_62;
bra.uni BB0_61;

BB0_62:
add.s32 %r175, %r120, 4;
ld.shared.f32 %f132, [%r175+816];
bra.uni BB0_63;

BB0_61:
add.s32 %r169, %r120, 4;
ld.shared.f32 %f68, [%r169+820];
add.s32 %r170, %r120, 4;
ld.shared.f32 %f69, [%r170+812];
add.f32 %f70, %f69, %f68;
add.s32 %r171, %r120, 4;
ld.shared.f32 %f71, [%r171+680];
add.f32 %f72, %f70, %f71;
add.s32 %r172, %r120, 4;
ld.shared.f32 %f73, [%r172+952];
add.f32 %f74, %f72, %f73;
add.s32 %r173, %r120, 4;
ld.shared.f32 %f75, [%r173];
add.f32 %f76, %f74, %f75;
add.s32 %r174, %r120, 4;
ld.shared.f32 %f77, [%r174+1632];
add.f32 %f78, %f76, %f77;
mul.f32 %f132, %f78, 0f3E2AAAAB;

BB0_63:
mul.wide.s32 %rd31, %r241, 4;
add.s64 %rd32, %rd1, %rd31;
st.global.f32 [%rd32], %f132;

BB0_64:
bar.sync 0;
add.s32 %r62, %r218, 1;
@!%p3 bra BB0_68;
bra.uni BB0_65;

BB0_65:
add.s32 %r63, %r19, %r242;
add.s32 %r176, %r120, 4;
ld.shared.f32 %f79, [%r176+816];
add.s32 %r177, %r120, 4;
ld.shared.f32 %f80, [%r177+1632];
add.s32 %r178, %r120, 4;
st.shared.f32 [%r178], %f79;
add.s32 %r179, %r120, 4;
st.shared.f32 [%r179+816], %f80;
setp.ge.s32	%p50, %r62, %r1;
@%p50 bra BB0_67;

mul.wide.s32 %rd33, %r63, 4;
add.s64 %rd34, %rd2, %rd33;
ld.global.f32 %f81, [%rd34];
add.s32 %r180, %r120, 4;
st.shared.f32 [%r180+1632], %f81;

BB0_67:
mov.u32 %r241, %r242;
mov.u32 %r242, %r63;

BB0_68:
@!%p69 bra BB0_71;
bra.uni BB0_69;

BB0_69:
add.s32 %r217, %r19, %r217;
ld.shared.f32 %f82, [%r18];
ld.shared.f32 %f83, [%r18+816];
st.shared.f32 [%r18+-816], %f82;
st.shared.f32 [%r18], %f83;
setp.ge.s32	%p51, %r62, %r1;
@%p51 bra BB0_71;

mul.wide.s32 %rd35, %r217, 4;
add.s64 %rd36, %rd2, %rd35;
ld.global.f32 %f84, [%rd36];
st.shared.f32 [%r18+816], %f84;

BB0_71:
bar.sync 0;
@!%p3 bra BB0_76;
bra.uni BB0_72;

BB0_72:
setp.eq.s32	%p52, %r235, 1;
or.pred %p53, %p4, %p52;
add.s32 %r132, %r49, %r235;
setp.eq.s32	%p54, %r132, 0;
or.pred %p55, %p53, %p54;
@%p55 bra BB0_74;
bra.uni BB0_73;

BB0_74:
add.s32 %r187, %r120, 4;
ld.shared.f32 %f133, [%r187+816];
bra.uni BB0_75;

BB0_73:
add.s32 %r181, %r120, 4;
ld.shared.f32 %f85, [%r181+820];
add.s32 %r182, %r120, 4;
ld.shared.f32 %f86, [%r182+812];
add.f32 %f87, %f86, %f85;
add.s32 %r183, %r120, 4;
ld.shared.f32 %f88, [%r183+680];
add.f32 %f89, %f87, %f88;
add.s32 %r184, %r120, 4;
ld.shared.f32 %f90, [%r184+952];
add.f32 %f91, %f89, %f90;
add.s32 %r185, %r120, 4;
ld.shared.f32 %f92, [%r185];
add.f32 %f93, %f91, %f92;
add.s32 %r186, %r120, 4;
ld.shared.f32 %f94, [%r186+1632];
add.f32 %f95, %f93, %f94;
mul.f32 %f133, %f95, 0f3E2AAAAB;

BB0_75:
mul.wide.s32 %rd37, %r241, 4;
add.s64 %rd38, %rd1, %rd37;
st.global.f32 [%rd38], %f133;

BB0_76:
bar.sync 0;
add.s32 %r68, %r218, 2;
@!%p3 bra BB0_80;
bra.uni BB0_77;

BB0_77:
add.s32 %r69, %r19, %r242;
add.s32 %r188, %r120, 4;
ld.shared.f32 %f96, [%r188+816];
add.s32 %r189, %r120, 4;
ld.shared.f32 %f97, [%r189+1632];
add.s32 %r190, %r120, 4;
st.shared.f32 [%r190], %f96;
add.s32 %r191, %r120, 4;
st.shared.f32 [%r191+816], %f97;
setp.ge.s32	%p56, %r68, %r1;
@%p56 bra BB0_79;

mul.wide.s32 %rd39, %r69, 4;
add.s64 %rd40, %rd2, %rd39;
ld.global.f32 %f98, [%rd40];
add.s32 %r192, %r120, 4;
st.shared.f32 [%r192+1632], %f98;

BB0_79:
mov.u32 %r241, %r242;
mov.u32 %r242, %r69;

BB0_80:
@!%p69 bra BB0_83;
bra.uni BB0_81;

BB0_81:
add.s32 %r217, %r19, %r217;
ld.shared.f32 %f99, [%r18];
ld.shared.f32 %f100, [%r18+816];
st.shared.f32 [%r18+-816], %f99;
st.shared.f32 [%r18], %f100;
setp.ge.s32	%p57, %r68, %r1;
@%p57 bra BB0_83;

mul.wide.s32 %rd41, %r217, 4;
add.s64 %rd42, %rd2, %rd41;
ld.global.f32 %f101, [%rd42];
st.shared.f32 [%r18+816], %f101;

BB0_83:
bar.sync 0;
@!%p3 bra BB0_88;
bra.uni BB0_84;

BB0_84:
setp.eq.s32	%p58, %r235, 2;
or.pred %p59, %p4, %p58;
setp.eq.s32	%p60, %r236, 3;
or.pred %p61, %p59, %p60;
@%p61 bra BB0_86;
bra.uni BB0_85;

BB0_86:
add.s32 %r199, %r120, 4;
ld.shared.f32 %f134, [%r199+816];
bra.uni BB0_87;

BB0_85:
add.s32 %r193, %r120, 4;
ld.shared.f32 %f102, [%r193+820];
add.s32 %r194, %r120, 4;
ld.shared.f32 %f103, [%r194+812];
add.f32 %f104, %f103, %f102;
add.s32 %r195, %r120, 4;
ld.shared.f32 %f105, [%r195+680];
add.f32 %f106, %f104, %f105;
add.s32 %r196, %r120, 4;
ld.shared.f32 %f107, [%r196+952];
add.f32 %f108, %f106, %f107;
add.s32 %r197, %r120, 4;
ld.shared.f32 %f109, [%r197];
add.f32 %f110, %f108, %f109;
add.s32 %r198, %r120, 4;
ld.shared.f32 %f111, [%r198+1632];
add.f32 %f112, %f110, %f111;
mul.f32 %f134, %f112, 0f3E2AAAAB;

BB0_87:
mul.wide.s32 %rd43, %r241, 4;
add.s64 %rd44, %rd1, %rd43;
st.global.f32 [%rd44], %f134;

BB0_88:
bar.sync 0;
add.s32 %r74, %r218, 3;
@!%p3 bra BB0_92;
bra.uni BB0_89;

BB0_89:
add.s32 %r75, %r19, %r242;
add.s32 %r200, %r120, 4;
ld.shared.f32 %f113, [%r200+816];
add.s32 %r201, %r120, 4;
ld.shared.f32 %f114, [%r201+1632];
add.s32 %r202, %r120, 4;
st.shared.f32 [%r202], %f113;
add.s32 %r203, %r120, 4;
st.shared.f32 [%r203+816], %f114;
setp.ge.s32	%p62, %r74, %r1;
@%p62 bra BB0_91;

mul.wide.s32 %rd45, %r75, 4;
add.s64 %rd46, %rd2, %rd45;
ld.global.f32 %f115, [%rd46];
add.s32 %r204, %r120, 4;
st.shared.f32 [%r204+1632], %f115;

BB0_91:
mov.u32 %r241, %r242;
mov.u32 %r242, %r75;

BB0_92:
@!%p69 bra BB0_95;
bra.uni BB0_93;

BB0_93:
add.s32 %r217, %r19, %r217;
ld.shared.f32 %f116, [%r18];
ld.shared.f32 %f117, [%r18+816];
st.shared.f32 [%r18+-816], %f116;
st.shared.f32 [%r18], %f117;
setp.ge.s32	%p63, %r74, %r1;
@%p63 bra BB0_95;

mul.wide.s32 %rd47, %r217, 4;
add.s64 %rd48, %rd2, %rd47;
ld.global.f32 %f118, [%rd48];
st.shared.f32 [%r18+816], %f118;

BB0_95:
bar.sync 0;
@!%p3 bra BB0_100;
bra.uni BB0_96;

BB0_96:
setp.eq.s32	%p64, %r235, 3;
or.pred %p65, %p4, %p64;
setp.eq.s32	%p66, %r236, 4;
or.pred %p67, %p65, %p66;
@%p67 bra BB0_98;
bra.uni BB0_97;

BB0_98:
add.s32 %r211, %r120, 4;
ld.shared.f32 %f135, [%r211+816];
bra.uni BB0_99;

BB0_97:
add.s32 %r205, %r120, 4;
ld.shared.f32 %f119, [%r205+820];
add.s32 %r206, %r120, 4;
ld.shared.f32 %f120, [%r206+812];
add.f32 %f121, %f120, %f119;
add.s32 %r207, %r120, 4;
ld.shared.f32 %f122, [%r207+680];
add.f32 %f123, %f121, %f122;
add.s32 %r208, %r120, 4;
ld.shared.f32 %f124, [%r208+952];
add.f32 %f125, %f123, %f124;
add.s32 %r209, %r120, 4;
ld.shared.f32 %f126, [%r209];
add.f32 %f127, %f125, %f126;
add.s32 %r210, %r120, 4;
ld.shared.f32 %f128, [%r210+1632];
add.f32 %f129, %f127, %f128;
mul.f32 %f135, %f129, 0f3E2AAAAB;

BB0_99:
mul.wide.s32 %rd49, %r241, 4;
add.s64 %rd50, %rd1, %rd49;
st.global.f32 [%rd50], %f135;

BB0_100:
bar.sync 0;
add.s32 %r236, %r236, -4;
add.s32 %r235, %r235, -4;
add.s32 %r218, %r218, 4;
setp.lt.s32	%p68, %r218, %r85;
@%p68 bra BB0_52;

BB0_101:
ret;
}




// ===== COMPILED SASS (sm_100) =====

	.target	sm_100

	.elftype	@"ET_EXEC"


//--------------------- .note.nv.tkinfo           --------------------------
	.section	.note.nv.tkinfo,"",@"SHT_NOTE"
	.sectionflags	@"SHF_NOTE_NV_TKINFO"
	.tkinfo
        /*0018*/ 	.word	0x00000002
        /*0030*/ 	.string	""
        /*0030*/ 	.string	"ptxas"
        /*0030*/ 	.string	"Cuda compilation tools, release 13.0, V13.0.88"
        /*0030*/ 	.string	"Build cuda_13.0.r13.0/compiler.36424714_0"
        /*0030*/ 	.string	"-arch sm_100 "



//--------------------- .note.nv.cuinfo           --------------------------
	.section	.note.nv.cuinfo,"",@"SHT_NOTE"
	.sectionflags	@"SHF_NOTE_NV_CUINFO"
        /*0018*/ 	.short	0x0002
        /*001a*/ 	.short	0x0032
        /*001c*/ 	.short	0x0082
	.zero		2


//--------------------- .nv.info                  --------------------------
	.section	.nv.info,"",@"SHT_CUDA_INFO"
	.align	4


	//----- nvinfo : EIATTR_REGCOUNT
	.align		4
        /*0000*/ 	.byte	0x04, 0x2f
        /*0002*/ 	.short	(.L_1 - .L_0)
	.align		4
.L_0:
        /*0004*/ 	.word	index@(_Z13GPU_laplace3diiiiPfS_)
        /*0008*/ 	.word	0x0000001a


	//----- nvinfo : EIATTR_FRAME_SIZE
	.align		4
.L_1:
        /*000c*/ 	.byte	0x04, 0x11
        /*000e*/ 	.short	(.L_3 - .L_2)
	.align		4
.L_2:
        /*0010*/ 	.word	index@(_Z13GPU_laplace3diiiiPfS_)
        /*0014*/ 	.word	0x00000000


	//----- nvinfo : EIATTR_MIN_STACK_SIZE
	.align		4
.L_3:
        /*0018*/ 	.byte	0x04, 0x12
        /*001a*/ 	.short	(.L_5 - .L_4)
	.align		4
.L_4:
        /*001c*/ 	.word	index@(_Z13GPU_laplace3diiiiPfS_)
        /*0020*/ 	.word	0x00000000
.L_5:


//--------------------- .nv.compat                --------------------------
	.section	.nv.compat,"",@"SHT_CUDA_COMPAT_INFO"
	.align	4
        /*0000*/ 	.byte	0x02, 0x09, 0x00, 0x00, 0x02, 0x02, 0x01, 0x00, 0x02, 0x05, 0x05, 0x00, 0x03, 0x07, 0x01, 0x01
        /*0010*/ 	.byte	0x02, 0x03, 0x00, 0x00, 0x02, 0x06, 0x01, 0x00, 0x04, 0x0b, 0x08, 0x00, 0x09, 0x00, 0x00, 0x00
        /*0020*/ 	.byte	0x00, 0x00, 0x00, 0x00


//--------------------- .nv.info._Z13GPU_laplace3diiiiPfS_ --------------------------
	.section	.nv.info._Z13GPU_laplace3diiiiPfS_,"",@"SHT_CUDA_INFO"
	.sectionflags	@""
	.align	4


	//----- nvinfo : EIATTR_CUDA_API_VERSION
	.align		4
        /*0000*/ 	.byte	0x04, 0x37
        /*0002*/ 	.short	(.L_7 - .L_6)
.L_6:
        /*0004*/ 	.word	0x00000082


	//----- nvinfo : EIATTR_KPARAM_INFO
	.align		4
.L_7:
        /*0008*/ 	.byte	0x04, 0x17
        /*000a*/ 	.short	(.L_9 - .L_8)
.L_8:
        /*000c*/ 	.word	0x00000000
        /*0010*/ 	.short	0x0005
        /*0012*/ 	.short	0x0018
        /*0014*/ 	.byte	0x00, 0xf0, 0x21, 0x00


	//----- nvinfo : EIATTR_KPARAM_INFO
	.align		4
.L_9:
        /*0018*/ 	.byte	0x04, 0x17
        /*001a*/ 	.short	(.L_11 - .L_10)
.L_10:
        /*001c*/ 	.word	0x00000000
        /*0020*/ 	.short	0x0004
        /*0022*/ 	.short	0x0010
        /*0024*/ 	.byte	0x00, 0xf0, 0x21, 0x00


	//----- nvinfo : EIATTR_KPARAM_INFO
	.align		4
.L_11:
        /*0028*/ 	.byte	0x04, 0x17
        /*002a*/ 	.short	(.L_13 - .L_12)
.L_12:
        /*002c*/ 	.word	0x00000000
        /*0030*/ 	.short	0x0003
        /*0032*/ 	.short	0x000c
        /*0034*/ 	.byte	0x00, 0xf0, 0x11, 0x00


	//----- nvinfo : EIATTR_KPARAM_INFO
	.align		4
.L_13:
        /*0038*/ 	.byte	0x04, 0x17
        /*003a*/ 	.short	(.L_15 - .L_14)
.L_14:
        /*003c*/ 	.word	0x00000000
        /*0040*/ 	.short	0x0002
        /*0042*/ 	.short	0x0008
        /*0044*/ 	.byte	0x00, 0xf0, 0x11, 0x00


	//----- nvinfo : EIATTR_KPARAM_INFO
	.align		4
.L_15:
        /*0048*/ 	.byte	0x04, 0x17
        /*004a*/ 	.short	(.L_17 - .L_16)
.L_16:
        /*004c*/ 	.word	0x00000000
        /*0050*/ 	.short	0x0001
        /*0052*/ 	.short	0x0004
        /*0054*/ 	.byte	0x00, 0xf0, 0x11, 0x00


	//----- nvinfo : EIATTR_KPARAM_INFO
	.align		4
.L_17:
        /*0058*/ 	.byte	0x04, 0x17
        /*005a*/ 	.short	(.L_19 - .L_18)
.L_18:
        /*005c*/ 	.word	0x00000000
        /*0060*/ 	.short	0x0000
        /*0062*/ 	.short	0x0000
        /*0064*/ 	.byte	0x00, 0xf0, 0x11, 0x00


	//----- nvinfo : EIATTR_SPARSE_MMA_MASK
	.align		4
.L_19:
        /*0068*/ 	.byte	0x03, 0x50
        /*006a*/ 	.short	0x0000


	//----- nvinfo : EIATTR_MAXREG_COUNT
	.align		4
        /*006c*/ 	.byte	0x03, 0x1b
        /*006e*/ 	.short	0x00ff


	//----- nvinfo : EIATTR_NUM_BARRIERS
	.align		4
        /*0070*/ 	.byte	0x02, 0x4c
        /*0072*/ 	.byte	0x01
	.zero		1


	//----- nvinfo : EIATTR_MERCURY_ISA_VERSION
	.align		4
        /*0074*/ 	.byte	0x03, 0x5f
        /*0076*/ 	.short	0x0101


	//----- nvinfo : EIATTR_VRC_CTA_INIT_COUNT
	.align		4
        /*0078*/ 	.byte	0x02, 0x4a
	.zero		1
	.zero		1


	//----- nvinfo : EIATTR_EXIT_INSTR_OFFSETS
	.align		4
        /*007c*/ 	.byte	0x04, 0x1c
        /*007e*/ 	.short	(.L_21 - .L_20)


	//   ....[0]....
.L_20:
        /*0080*/ 	.word	0x00000460


	//   ....[1]....
        /*0084*/ 	.word	0x00000f20


	//   ....[2]....
        /*0088*/ 	.word	0x00001dc0


	//----- nvinfo : EIATTR_CRS_STACK_SIZE
	.align		4
.L_21:
        /*008c*/ 	.byte	0x04, 0x1e
        /*008e*/ 	.short	(.L_23 - .L_22)
.L_22:
        /*0090*/ 	.word	0x00000000


	//----- nvinfo : EIATTR_CBANK_PARAM_SIZE
	.align		4
.L_23:
        /*0094*/ 	.byte	0x03, 0x19
        /*0096*/ 	.short	0x0020


	//----- nvinfo : EIATTR_PARAM_CBANK
	.align		4
        /*0098*/ 	.byte	0x04, 0x0a
        /*009a*/ 	.short	(.L_25 - .L_24)
	.align		4
.L_24:
        /*009c*/ 	.word	index@(.nv.constant0._Z13GPU_laplace3diiiiPfS_)
        /*00a0*/ 	.short	0x0380
        /*00a2*/ 	.short	0x0020


	//----- nvinfo : EIATTR_SW_WAR
	.align		4
.L_25:
        /*00a4*/ 	.byte	0x04, 0x36
        /*00a6*/ 	.short	(.L_27 - .L_26)
.L_26:
        /*00a8*/ 	.word	0x00000008
.L_27:


//--------------------- .nv.callgraph             --------------------------
	.section	.nv.callgraph,"",@"SHT_CUDA_CALLGRAPH"
	.align	4
	.sectionentsize	8
	.align		4
        /*0000*/ 	.word	0x00000000
	.align		4
        /*0004*/ 	.word	0xffffffff
	.align		4
        /*0008*/ 	.word	0x00000000
	.align		4
        /*000c*/ 	.word	0xfffffffe
	.align		4
        /*0010*/ 	.word	0x00000000
	.align		4
        /*0014*/ 	.word	0xfffffffd
	.align		4
        /*0018*/ 	.word	0x00000000
	.align		4
        /*001c*/ 	.word	0xfffffffc


//--------------------- .text._Z13GPU_laplace3diiiiPfS_ --------------------------
	.section	.text._Z13GPU_laplace3diiiiPfS_,"ax",@progbits
	.align	128
        .global         _Z13GPU_laplace3diiiiPfS_
        .type           _Z13GPU_laplace3diiiiPfS_,@function
        .size           _Z13GPU_laplace3diiiiPfS_,(.L_x_71 - _Z13GPU_laplace3diiiiPfS_)
        .other          _Z13GPU_laplace3diiiiPfS_,@"STO_CUDA_ENTRY STV_DEFAULT"
_Z13GPU_laplace3diiiiPfS_:
.text._Z13GPU_laplace3diiiiPfS_:
[----:B------:R-:W-:Y:S01]  /*0000*/  LDC R1, c[0x0][0x37c] ;  /* 0x0000df00ff017b82 */ /* 0x000fe20000000800 */
[----:B------:R-:W0:Y:S01]  /*0010*/  S2R R3, SR_TID.Y ;  /* 0x0000000000037919 */ /* 0x000e220000002200 */
[----:B------:R-:W-:Y:S01]  /*0020*/  BSSY.RECONVERGENT B0, `(.L_x_0) ;  /* 0x0000025000007945 */ /* 0x000fe20003800200 */
[----:B------:R-:W-:Y:S01]  /*0030*/  PLOP3.LUT P0, PT, PT, PT, PT, 0x8, 0x80 ;  /* 0x000000000080781c */ /* 0x000fe20003f0e170 */
[----:B------:R-:W0:Y:S01]  /*0040*/  S2R R2, SR_TID.X ;  /* 0x0000000000027919 */ /* 0x000e220000002100 */
[----:B------:R-:W1:Y:S01]  /*0050*/  S2R R9, SR_CTAID.X ;  /* 0x0000000000097919 */ /* 0x000e620000002500 */
[----:B------:R-:W2:Y:S01]  /*0060*/  S2R R10, SR_CTAID.Y ;  /* 0x00000000000a7919 */ /* 0x000ea20000002600 */
[----:B0-----:R-:W-:-:S04]  /*0070*/  LEA R0, R3, R2, 0x5 ;  /* 0x0000000203007211 */ /* 0x001fc800078e28ff */
[----:B------:R-:W-:-:S13]  /*0080*/  ISETP.GT.AND P1, PT, R0, 0x4b, PT ;  /* 0x0000004b0000780c */ /* 0x000fda0003f24270 */
[----:B-12---:R-:W-:Y:S05]  /*0090*/  @P1 BRA `(.L_x_1) ;  /* 0x0000000000741947 */ /* 0x006fea0003800000 */
[----:B------:R-:W0:Y:S01]  /*00a0*/  S2R R6, SR_CTAID.X ;  /* 0x0000000000067919 */ /* 0x000e220000002500 */
[----:B------:R-:W-:Y:S01]  /*00b0*/  ISETP.GE.U32.AND P0, PT, R3, 0x2, PT ;  /* 0x000000020300780c */ /* 0x000fe20003f06070 */
[----:B------:R-:W1:Y:S01]  /*00c0*/  LDCU.64 UR6, c[0x0][0x380] ;  /* 0x00007000ff0677ac */ /* 0x000e620008000a00 */
[----:B------:R-:W2:Y:S01]  /*00d0*/  S2R R8, SR_CTAID.Y ;  /* 0x0000000000087919 */ /* 0x000ea20000002600 */
[----:B------:R-:W3:Y:S10]  /*00e0*/  LDCU UR4, c[0x0][0x38c] ;  /* 0x00007180ff0477ac */ /* 0x000ef40008000800 */
[----:B------:R-:W-:-:S02]  /*00f0*/  @P0 LEA.HI R5, R0, R0, RZ, 0x1 ;  /* 0x0000000000050211 */ /* 0x000fc400078f08ff */
[----:B------:R-:W-:Y:S02]  /*0100*/  @P0 MOV R4, 0x21 ;  /* 0x0000002100040802 */ /* 0x000fe40000000f00 */
[----:B------:R-:W-:-:S05]  /*0110*/  @P0 LOP3.LUT R7, R5, 0xfffffffe, RZ, 0xc0, !PT ;  /* 0xfffffffe05070812 */ /* 0x000fca00078ec0ff */
[----:B------:R-:W-:Y:S01]  /*0120*/  @P0 IMAD.IADD R7, R0, 0x1, -R7 ;  /* 0x0000000100070824 */ /* 0x000fe200078e0a07 */
[----:B------:R-:W-:Y:S01]  /*0130*/  @P0 LEA.HI.SX32 R0, R5, 0xffffffdf, 0x1f ;  /* 0xffffffdf05000811 */ /* 0x000fe200078ffaff */
[----:B---3--:R-:W-:Y:S02]  /*0140*/  USGXT UR4, UR4, 0x18 ;  /* 0x000000180404789a */ /* 0x008fe40008000200 */
[----:B------:R-:W-:Y:S01]  /*0150*/  @P0 IMAD R4, R7, R4, -0x1 ;  /* 0xffffffff07040424 */ /* 0x000fe200078e0204 */
[----:B------:R-:W-:Y:S02]  /*0160*/  @!P0 MOV R4, R2 ;  /* 0x0000000200048202 */ /* 0x000fe40000000f00 */
[----:B0-----:R-:W-:Y:S01]  /*0170*/  SGXT R7, R6, 0x18 ;  /* 0x000000180607781a */ /* 0x001fe20000000200 */
[----:B------:R-:W-:-:S04]  /*0180*/  @!P0 IMAD.MOV.U32 R6, RZ, RZ, 0x5 ;  /* 0x00000005ff068424 */ /* 0x000fc800078e00ff */
[----:B------:R-:W-:Y:S01]  /*0190*/  IMAD R5, R7, 0x20, R4 ;  /* 0x0000002007057824 */ /* 0x000fe200078e0204 */
[----:B--2---:R-:W-:Y:S01]  /*01a0*/  SGXT R7, R8, 0x18 ;  /* 0x000000180807781a */ /* 0x004fe20000000200 */
[----:B------:R-:W-:-:S03]  /*01b0*/  @!P0 IMAD R0, R3, R6, -0x1 ;  /* 0xffffffff03008424 */ /* 0x000fc600078e0206 */
[----:B-1----:R-:W-:Y:S02]  /*01c0*/  ISETP.GE.AND P0, PT, R5, UR6, PT ;  /* 0x0000000605007c0c */ /* 0x002fe4000bf06270 */
[----:B------:R-:W-:Y:S01]  /*01d0*/  LEA R6, R7, R0, 0x2 ;  /* 0x0000000007067211 */ /* 0x000fe200078e10ff */
[----:B------:R-:W-:Y:S01]  /*01e0*/  VIADD R0, R0, 0x1 ;  /* 0x0000000100007836 */ /* 0x000fe20000000000 */
[----:B------:R-:W-:-:S04]  /*01f0*/  ISETP.GT.AND P0, PT, R5, -0x1, !P0 ;  /* 0xffffffff0500780c */ /* 0x000fc80004704270 */
[----:B------:R-:W-:Y:S02]  /*0200*/  SGXT R7, R0, 0x18 ;  /* 0x000000180007781a */ /* 0x000fe40000000200 */
[C---:B------:R-:W-:Y:S02]  /*0210*/  SGXT R0, R6.reuse, 0x18 ;  /* 0x000000180600781a */ /* 0x040fe40000000200 */
[----:B------:R-:W-:Y:S01]  /*0220*/  ISETP.GT.AND P0, PT, R6, -0x1, P0 ;  /* 0xffffffff0600780c */ /* 0x000fe20000704270 */
[----:B------:R-:W-:Y:S02]  /*0230*/  IMAD R4, R7, 0x22, R4 ;  /* 0x0000002207047824 */ /* 0x000fe400078e0204 */
[----:B------:R-:W-:Y:S01]  /*0240*/  IMAD R0, R0, UR4, R5 ;  /* 0x0000000400007c24 */ /* 0x000fe2000f8e0205 */
[----:B------:R-:W-:Y:S02]  /*0250*/  ISETP.LT.AND P0, PT, R6, UR7, P0 ;  /* 0x0000000706007c0c */ /* 0x000fe40008701270 */
[----:B------:R-:W-:-:S11]  /*0260*/  IADD3 R7, PT, PT, R4, 0xcd, RZ ;  /* 0x000000cd04077810 */ /* 0x000fd60007ffe0ff */
.L_x_1:
[----:B------:R-:W-:Y:S05]  /*0270*/  BSYNC.RECONVERGENT B0 ;  /* 0x0000000000007941 */ /* 0x000fea0003800200 */
.L_x_0:
[----:B------:R-:W0:Y:S01]  /*0280*/  LDCU.64 UR10, c[0x0][0x380] ;  /* 0x00007000ff0a77ac */ /* 0x000e220008000a00 */
[----:B------:R-:W-:Y:S02]  /*0290*/  SGXT R10, R10, 0x18 ;  /* 0x000000180a0a781a */ /* 0x000fe40000000200 */
[----:B------:R-:W-:Y:S01]  /*02a0*/  SGXT R9, R9, 0x18 ;  /* 0x000000180909781a */ /* 0x000fe20000000200 */
[----:B------:R-:W1:Y:S02]  /*02b0*/  LDCU UR4, c[0x0][0x38c] ;  /* 0x00007180ff0477ac */ /* 0x000e640008000800 */
[----:B------:R-:W-:Y:S01]  /*02c0*/  IMAD R13, R10, 0x4, R3 ;  /* 0x000000040a0d7824 */ /* 0x000fe200078e0203 */
[----:B------:R-:W-:Y:S01]  /*02d0*/  LEA R12, R9, R2, 0x5 ;  /* 0x00000002090c7211 */ /* 0x000fe200078e28ff */
[----:B------:R-:W2:Y:S01]  /*02e0*/  LDCU.64 UR8, c[0x0][0x358] ;  /* 0x00006b00ff0877ac */ /* 0x000ea20008000a00 */
[----:B------:R-:W3:Y:S02]  /*02f0*/  @P0 LDC.64 R8, c[0x0][0x390] ;  /* 0x0000e400ff080b82 */ /* 0x000ee40000000a00 */
[----:B------:R-:W-:-:S06]  /*0300*/  SGXT R11, R13, 0x18 ;  /* 0x000000180d0b781a */ /* 0x000fcc0000000200 */
[----:B------:R-:W4:Y:S01]  /*0310*/  S2UR UR5, SR_CgaCtaId ;  /* 0x00000000000579c3 */ /* 0x000f220000008800 */
[----:B0-----:R-:W-:-:S04]  /*0320*/  ISETP.GE.AND P1, PT, R13, UR11, PT ;  /* 0x0000000b0d007c0c */ /* 0x001fc8000bf26270 */
[----:B------:R-:W-:Y:S01]  /*0330*/  ISETP.GE.OR P1, PT, R12, UR10, P1 ;  /* 0x0000000a0c007c0c */ /* 0x000fe20008f26670 */
[----:B-1----:R-:W-:Y:S02]  /*0340*/  USGXT UR6, UR4, 0x18 ;  /* 0x000000180406789a */ /* 0x002fe40008000200 */
[----:B------:R-:W0:Y:S04]  /*0350*/  LDC R10, c[0x0][0x388] ;  /* 0x0000e200ff0a7b82 */ /* 0x000e280000000800 */
[----:B------:R-:W-:Y:S02]  /*0360*/  IMAD R11, R11, UR6, R12 ;  /* 0x000000060b0b7c24 */ /* 0x000fe4000f8e020c */
[----:B---3--:R-:W-:-:S04]  /*0370*/  @P0 IMAD.WIDE R8, R0, 0x4, R8 ;  /* 0x0000000400080825 */ /* 0x008fc800078e0208 */
[----:B------:R-:W1:Y:S02]  /*0380*/  @!P1 LDC.64 R4, c[0x0][0x390] ;  /* 0x0000e400ff049b82 */ /* 0x000e640000000a00 */
[----:B--2---:R-:W2:Y:S01]  /*0390*/  @P0 LDG.E R8, desc[UR8][R8.64] ;  /* 0x0000000808080981 */ /* 0x004ea2000c1e1900 */
[----:B-1----:R-:W-:-:S06]  /*03a0*/  @!P1 IMAD.WIDE R4, R11, 0x4, R4 ;  /* 0x000000040b049825 */ /* 0x002fcc00078e0204 */
[----:B------:R-:W3:Y:S01]  /*03b0*/  @!P1 LDG.E R5, desc[UR8][R4.64] ;  /* 0x0000000804059981 */ /* 0x000ee2000c1e1900 */
[----:B------:R-:W-:Y:S01]  /*03c0*/  VIADD R3, R3, 0x1 ;  /* 0x0000000103037836 */ /* 0x000fe20000000000 */
[----:B------:R-:W-:-:S04]  /*03d0*/  UMOV UR4, 0x400 ;  /* 0x0000040000047882 */ /* 0x000fc80000000000 */
[----:B------:R-:W-:Y:S01]  /*03e0*/  SGXT R3, R3, 0x18 ;  /* 0x000000180303781a */ /* 0x000fe20000000200 */
[----:B----4-:R-:W-:Y:S01]  /*03f0*/  ULEA UR4, UR5, UR4, 0x18 ;  /* 0x0000000405047291 */ /* 0x010fe2000f8ec0ff */
[----:B0-----:R-:W-:-:S03]  /*0400*/  ISETP.GE.AND P2, PT, R10, 0x1, PT ;  /* 0x000000010a00780c */ /* 0x001fc60003f46270 */
[----:B------:R-:W-:Y:S02]  /*0410*/  IMAD R6, R3, 0x22, R2 ;  /* 0x0000002203067824 */ /* 0x000fe400078e0202 */
[----:B------:R-:W-:-:S03]  /*0420*/  LEA R7, R7, UR4, 0x2 ;  /* 0x0000000407077c11 */ /* 0x000fc6000f8e10ff */
[----:B------:R-:W-:-:S05]  /*0430*/  LEA R6, R6, UR4, 0x2 ;  /* 0x0000000406067c11 */ /* 0x000fca000f8e10ff */
[----:B---3--:R0:W-:Y:S04]  /*0440*/  @!P1 STS [R6+0x664], R5 ;  /* 0x0006640506009388 */ /* 0x0081e80000000800 */
[----:B--2---:R0:W-:Y:S01]  /*0450*/  @P0 STS [R7+0x330], R8 ;  /* 0x0003300807000388 */ /* 0x0041e20000000800 */
[----:B------:R-:W-:Y:S05]  /*0460*/  @!P2 EXIT ;  /* 0x000000000000a94d */ /* 0x000fea0003800000 */
[----:B------:R-:W-:Y:S01]  /*0470*/  UIADD3 UR4, UPT, UPT, UR10, -0x1, URZ ;  /* 0xffffffff0a047890 */ /* 0x000fe2000fffe0ff */
[----:B------:R-:W-:Y:S01]  /*0480*/  ISETP.GE.AND P3, PT, R13, UR11, PT ;  /* 0x0000000b0d007c0c */ /* 0x000fe2000bf66270 */
[----:B------:R-:W-:Y:S01]  /*0490*/  USGXT UR5, UR11, 0x18 ;  /* 0x000000180b05789a */ /* 0x000fe20008000200 */
[----:B0-----:R-:W-:Y:S01]  /*04a0*/  MOV R8, R11 ;  /* 0x0000000b00087202 */ /* 0x001fe20000000f00 */
[----:B------:R-:W-:Y:S02]  /*04b0*/  VIADD R9, R10, 0xffffffff ;  /* 0xffffffff0a097836 */ /* 0x000fe40000000000 */
[C---:B------:R-:W-:Y:S01]  /*04c0*/  ISETP.NE.AND P1, PT, R12.reuse, UR4, PT ;  /* 0x000000040c007c0c */ /* 0x040fe2000bf25270 */
[----:B------:R-:W-:Y:S02]  /*04d0*/  UIADD3 UR4, UPT, UPT, UR11, -0x1, URZ ;  /* 0xffffffff0b047890 */ /* 0x000fe4000fffe0ff */
[----:B------:R-:W-:Y:S01]  /*04e0*/  UIMAD UR5, UR6, UR5, URZ ;  /* 0x00000005060572a4 */ /* 0x000fe2000f8e02ff */
[----:B------:R-:W-:-:S04]  /*04f0*/  ISETP.EQ.OR P1, PT, R12, RZ, !P1 ;  /* 0x000000ff0c00720c */ /* 0x000fc80004f22670 */
[C---:B------:R-:W-:Y:S02]  /*0500*/  ISETP.EQ.OR P2, PT, R13.reuse, RZ, P1 ;  /* 0x000000ff0d00720c */ /* 0x040fe40000f42670 */
[----:B------:R-:W-:Y:S02]  /*0510*/  ISETP.LT.AND P1, PT, R12, UR10, !P3 ;  /* 0x0000000a0c007c0c */ /* 0x000fe4000df21270 */
[----:B------:R-:W-:Y:S02]  /*0520*/  LOP3.LUT P3, R2, R10, 0x3, RZ, 0xc0, !PT ;  /* 0x000000030a027812 */ /* 0x000fe4000786c0ff */
[----:B------:R-:W-:Y:S01]  /*0530*/  ISETP.EQ.OR P2, PT, R13, UR4, P2 ;  /* 0x000000040d007c0c */ /* 0x000fe20009742670 */
[----:B------:R-:W-:-:S10]  /*0540*/  UMOV UR4, URZ ;  /* 0x000000ff00047c82 */ /* 0x000fd40008000000 */
[----:B------:R-:W-:Y:S05]  /*0550*/  @!P3 BRA `(.L_x_2) ;  /* 0x00000008006cb947 */ /* 0x000fea0003800000 */
[----:B------:R-:W-:-:S13]  /*0560*/  ISETP.NE.AND P3, PT, R2, 0x1, PT ;  /* 0x000000010200780c */ /* 0x000fda0003f65270 */
[----:B------:R-:W-:Y:S05]  /*0570*/  @!P3 BRA `(.L_x_3) ;  /* 0x00000004007cb947 */ /* 0x000fea0003800000 */
[----:B------:R-:W-:-:S13]  /*0580*/  ISETP.NE.AND P3, PT, R2, 0x2, PT ;  /* 0x000000020200780c */ /* 0x000fda0003f65270 */
[----:B------:R-:W-:Y:S05]  /*0590*/  @!P3 BRA `(.L_x_4) ;  /* 0x00000000008cb947 */ /* 0x000fea0003800000 */
[----:B------:R-:W-:Y:S04]  /*05a0*/  BSSY.RECONVERGENT B0, `(.L_x_5) ;  /* 0x000000d000007945 */ /* 0x000fe80003800200 */
[----:B------:R-:W-:Y:S05]  /*05b0*/  @!P1 BRA `(.L_x_6) ;  /* 0x00000000002c9947 */ /* 0x000fea0003800000 */
[----:B------:R-:W0:Y:S01]  /*05c0*/  LDS R3, [R6+0x334] ;  /* 0x0003340006037984 */ /* 0x000e220000000800 */
[----:B------:R-:W-:Y:S02]  /*05d0*/  ISETP.GE.AND P3, PT, R9, 0x1, PT ;  /* 0x000000010900780c */ /* 0x000fe40003f66270 */
[----:B------:R-:W-:Y:S01]  /*05e0*/  IADD3 R8, PT, PT, R11, UR5, RZ ;  /* 0x000000050b087c10 */ /* 0x000fe2000fffe0ff */
[----:B------:R-:W1:Y:S04]  /*05f0*/  LDS R5, [R6+0x664] ;  /* 0x0006640006057984 */ /* 0x000e680000000800 */
[----:B0-----:R0:W-:Y:S04]  /*0600*/  STS [R6+0x4], R3 ;  /* 0x0000040306007388 */ /* 0x0011e80000000800 */
[----:B-1----:R0:W-:Y:S02]  /*0610*/  STS [R6+0x334], R5 ;  /* 0x0003340506007388 */ /* 0x0021e40000000800 */
[----:B------:R-:W-:Y:S05]  /*0620*/  @!P3 BRA `(.L_x_6) ;  /* 0x000000000010b947 */ /* 0x000fea0003800000 */
[----:B0-----:R-:W0:Y:S02]  /*0630*/  LDC.64 R2, c[0x0][0x390] ;  /* 0x0000e400ff027b82 */ /* 0x001e240000000a00 */
[----:B0-----:R-:W-:-:S06]  /*0640*/  IMAD.WIDE R2, R8, 0x4, R2 ;  /* 0x0000000408027825 */ /* 0x001fcc00078e0202 */
[----:B------:R-:W2:Y:S04]  /*0650*/  LDG.E R3, desc[UR8][R2.64] ;  /* 0x0000000802037981 */ /* 0x000ea8000c1e1900 */
[----:B--2---:R1:W-:Y:S02]  /*0660*/  STS [R6+0x664], R3 ;  /* 0x0006640306007388 */ /* 0x0043e40000000800 */
.L_x_6:
[----:B------:R-:W-:Y:S05]  /*0670*/  BSYNC.RECONVERGENT B0 ;  /* 0x0000000000007941 */ /* 0x000fea0003800200 */
.L_x_5:
[----:B------:R-:W-:Y:S04]  /*0680*/  BSSY.RECONVERGENT B0, `(.L_x_7) ;  /* 0x000000d000007945 */ /* 0x000fe80003800200 */
[----:B------:R-:W-:Y:S05]  /*0690*/  @!P0 BRA `(.L_x_8) ;  /* 0x00000000002c8947 */ /* 0x000fea0003800000 */
[----:B------:R-:W2:Y:S01]  /*06a0*/  LDS R2, [R7] ;  /* 0x0000000007027984 */ /* 0x000ea20000000800 */
[----:B------:R-:W-:Y:S01]  /*06b0*/  ISETP.GE.AND P3, PT, R9, 0x1, PT ;  /* 0x000000010900780c */ /* 0x000fe20003f66270 */
[----:B------:R-:W-:Y:S02]  /*06c0*/  VIADD R0, R0, UR5 ;  /* 0x0000000500007c36 */ /* 0x000fe40008000000 */
[----:B------:R-:W3:Y:S04]  /*06d0*/  LDS R4, [R7+0x330] ;  /* 0x0003300007047984 */ /* 0x000ee80000000800 */
[----:B--2---:R2:W-:Y:S04]  /*06e0*/  STS [R7+-0x330], R2 ;  /* 0xfffcd00207007388 */ /* 0x0045e80000000800 */
[----:B---3--:R2:W-:Y:S02]  /*06f0*/  STS [R7], R4 ;  /* 0x0000000407007388 */ /* 0x0085e40000000800 */
[----:B------:R-:W-:Y:S05]  /*0700*/  @!P3 BRA `(.L_x_8) ;  /* 0x000000000010b947 */ /* 0x000fea0003800000 */
[----:B012---:R-:W0:Y:S02]  /*0710*/  LDC.64 R2, c[0x0][0x390] ;  /* 0x0000e400ff027b82 */ /* 0x007e240000000a00 */
[----:B0-----:R-:W-:-:S06]  /*0720*/  IMAD.WIDE R2, R0, 0x4, R2 ;  /* 0x0000000400027825 */ /* 0x001fcc00078e0202 */
[----:B------:R-:W2:Y:S04]  /*0730*/  LDG.E R2, desc[UR8][R2.64] ;  /* 0x0000000802027981 */ /* 0x000ea8000c1e1900 */
[----:B--2---:R3:W-:Y:S02]  /*0740*/  STS [R7+0x330], R2 ;  /* 0x0003300207007388 */ /* 0x0047e40000000800 */
.L_x_8:
[----:B------:R-:W-:Y:S05]  /*0750*/  BSYNC.RECONVERGENT B0 ;  /* 0x0000000000007941 */ /* 0x000fea0003800200 */
.L_x_7:
[----:B------:R-:W-:Y:S08]  /*0760*/  BAR.SYNC.DEFER_BLOCKING 0x0 ;  /* 0x0000000000007b1d */ /* 0x000ff00000010000 */
[----:B0123--:R-:W0:Y:S01]  /*0770*/  @P1 LDC.64 R2, c[0x0][0x398] ;  /* 0x0000e600ff021b82 */ /* 0x00fe220000000a00 */
[----:B------:R-:W-:Y:S01]  /*0780*/  UMOV UR4, 0x1 ;  /* 0x0000000100047882 */ /* 0x000fe20000000000 */
[----:B------:R-:W1:Y:S01]  /*0790*/  @P1 LDS R5, [R6+0x334] ;  /* 0x0003340006051984 */ /* 0x000e620000000800 */
[----:B0-----:R-:W-:-:S05]  /*07a0*/  @P1 IMAD.WIDE R2, R11, 0x4, R2 ;  /* 0x000000040b021825 */ /* 0x001fca00078e0202 */
[----:B-1----:R0:W-:Y:S01]  /*07b0*/  @P1 STG.E desc[UR8][R2.64], R5 ;  /* 0x0000000502001986 */ /* 0x0021e2000c101908 */
[----:B------:R-:W-:Y:S06]  /*07c0*/  BAR.SYNC.DEFER_BLOCKING 0x0 ;  /* 0x0000000000007b1d */ /* 0x000fec0000010000 */
.L_x_4:
[----:B------:R-:W-:Y:S04]  /*07d0*/  BSSY.RECONVERGENT B0, `(.L_x_9) ;  /* 0x000000f000007945 */ /* 0x000fe80003800200 */
[----:B------:R-:W-:Y:S05]  /*07e0*/  @!P1 BRA `(.L_x_10) ;  /* 0x0000000000349947 */ /* 0x000fea0003800000 */
[----:B0-----:R-:W0:Y:S01]  /*07f0*/  LDS R3, [R6+0x334] ;  /* 0x0003340006037984 */ /* 0x001e220000000800 */
[----:B------:R-:W-:Y:S02]  /*0800*/  ISETP.LE.AND P3, PT, R9, UR4, PT ;  /* 0x0000000409007c0c */ /* 0x000fe4000bf63270 */
[----:B------:R-:W-:Y:S01]  /*0810*/  IADD3 R13, PT, PT, R8, UR5, RZ ;  /* 0x00000005080d7c10 */ /* 0x000fe2000fffe0ff */
[----:B------:R-:W1:Y:S04]  /*0820*/  LDS R5, [R6+0x664] ;  /* 0x0006640006057984 */ /* 0x000e680000000800 */
[----:B0-----:R0:W-:Y:S04]  /*0830*/  STS [R6+0x4], R3 ;  /* 0x0000040306007388 */ /* 0x0011e80000000800 */
[----:B-1----:R0:W-:Y:S02]  /*0840*/  STS [R6+0x334], R5 ;  /* 0x0003340506007388 */ /* 0x0021e40000000800 */
[----:B------:R-:W-:Y:S05]  /*0850*/  @P3 BRA `(.L_x_11) ;  /* 0x0000000000103947 */ /* 0x000fea0003800000 */
[----:B0-----:R-:W0:Y:S02]  /*0860*/  LDC.64 R2, c[0x0][0x390] ;  /* 0x0000e400ff027b82 */ /* 0x001e240000000a00 */
[----:B0-----:R-:W-:-:S06]  /*0870*/  IMAD.WIDE R2, R13, 0x4, R2 ;  /* 0x000000040d027825 */ /* 0x001fcc00078e0202 */
[----:B------:R-:W2:Y:S04]  /*0880*/  LDG.E R3, desc[UR8][R2.64] ;  /* 0x0000000802037981 */ /* 0x000ea8000c1e1900 */
[----:B--2---:R1:W-:Y:S02]  /*0890*/  STS [R6+0x664], R3 ;  /* 0x0006640306007388 */ /* 0x0043e40000000800 */
.L_x_11:
[----:B------:R-:W-:Y:S01]  /*08a0*/  IMAD.MOV.U32 R11, RZ, RZ, R8 ;  /* 0x000000ffff0b7224 */ /* 0x000fe200078e0008 */
[----:B------:R-:W-:-:S07]  /*08b0*/  MOV R8, R13 ;  /* 0x0000000d00087202 */ /* 0x000fce0000000f00 */
.L_x_10:
[----:B------:R-:W-:Y:S05]  /*08c0*/  BSYNC.RECONVERGENT B0 ;  /* 0x0000000000007941 */ /* 0x000fea0003800200 */
.L_x_9:
[----:B------:R-:W-:Y:S04]  /*08d0*/  BSSY.RECONVERGENT B0, `(.L_x_12) ;  /* 0x000000d000007945 */ /* 0x000fe80003800200 */
[----:B------:R-:W-:Y:S05]  /*08e0*/  @!P0 BRA `(.L_x_13) ;  /* 0x00000000002c8947 */ /* 0x000fea0003800000 */
[----:B0-----:R-:W0:Y:S01]  /*08f0*/  LDS R2, [R7] ;  /* 0x0000000007027984 */ /* 0x001e220000000800 */
[----:B------:R-:W-:Y:S01]  /*0900*/  ISETP.LE.AND P3, PT, R9, UR4, PT ;  /* 0x0000000409007c0c */ /* 0x000fe2000bf63270 */
[----:B------:R-:W-:Y:S02]  /*0910*/  VIADD R0, R0, UR5 ;  /* 0x0000000500007c36 */ /* 0x000fe40008000000 */
[----:B------:R-:W2:Y:S04]  /*0920*/  LDS R4, [R7+0x330] ;  /* 0x0003300007047984 */ /* 0x000ea80000000800 */
[----:B0-----:R3:W-:Y:S04]  /*0930*/  STS [R7+-0x330], R2 ;  /* 0xfffcd00207007388 */ /* 0x0017e80000000800 */
[----:B--2---:R3:W-:Y:S02]  /*0940*/  STS [R7], R4 ;  /* 0x0000000407007388 */ /* 0x0047e40000000800 */
[----:B------:R-:W-:Y:S05]  /*0950*/  @P3 BRA `(.L_x_13) ;  /* 0x0000000000103947 */ /* 0x000fea0003800000 */
[----:B-1-3--:R-:W0:Y:S02]  /*0960*/  LDC.64 R2, c[0x0][0x390] ;  /* 0x0000e400ff027b82 */ /* 0x00ae240000000a00 */
[----:B0-----:R-:W-:-:S06]  /*0970*/  IMAD.WIDE R2, R0, 0x4, R2 ;  /* 0x0000000400027825 */ /* 0x001fcc00078e0202 */
[----:B------:R-:W2:Y:S04]  /*0980*/  LDG.E R2, desc[UR8][R2.64] ;  /* 0x0000000802027981 */ /* 0x000ea8000c1e1900 */
[----:B--2---:R2:W-:Y:S02]  /*0990*/  STS [R7+0x330], R2 ;  /* 0x0003300207007388 */ /* 0x0045e40000000800 */
.L_x_13:
[----:B------:R-:W-:Y:S05]  /*09a0*/  BSYNC.RECONVERGENT B0 ;  /* 0x0000000000007941 */ /* 0x000fea0003800200 */
.L_x_12:
[----:B------:R-:W-:Y:S06]  /*09b0*/  BAR.SYNC.DEFER_BLOCKING 0x0 ;  /* 0x0000000000007b1d */ /* 0x000fec0000010000 */
[----:B------:R-:W-:Y:S04]  /*09c0*/  BSSY.RECONVERGENT B0, `(.L_x_14) ;  /* 0x0000018000007945 */ /* 0x000fe80003800200 */
[----:B------:R-:W-:Y:S05]  /*09d0*/  @!P1 BRA `(.L_x_15) ;  /* 0x0000000000589947 */ /* 0x000fea0003800000 */
[----:B------:R-:W-:Y:S01]  /*09e0*/  ISETP.EQ.OR P3, PT, RZ, UR4, P2 ;  /* 0x00000004ff007c0c */ /* 0x000fe20009762670 */
[----:B------:R-:W-:Y:S03]  /*09f0*/  BSSY.RECONVERGENT B1, `(.L_x_16) ;  /* 0x0000011000017945 */ /* 0x000fe60003800200 */
[----:B------:R-:W-:-:S13]  /*0a00*/  ISETP.EQ.OR P3, PT, R9, UR4, P3 ;  /* 0x0000000409007c0c */ /* 0x000fda0009f62670 */
[----:B------:R-:W-:Y:S05]  /*0a10*/  @P3 BRA `(.L_x_17) ;  /* 0x0000000000343947 */ /* 0x000fea0003800000 */
[----:B0-23--:R-:W-:Y:S04]  /*0a20*/  LDS R2, [R6+0x338] ;  /* 0x0003380006027984 */ /* 0x00dfe80000000800 */
[----:B-1----:R-:W0:Y:S04]  /*0a30*/  LDS R3, [R6+0x330] ;  /* 0x0003300006037984 */ /* 0x002e280000000800 */
[----:B------:R-:W1:Y:S04]  /*0a40*/  LDS R5, [R6+0x2ac] ;  /* 0x0002ac0006057984 */ /* 0x000e680000000800 */
[----:B------:R-:W2:Y:S04]  /*0a50*/  LDS R13, [R6+0x3bc] ;  /* 0x0003bc00060d7984 */ /* 0x000ea80000000800 */
[----:B------:R-:W3:Y:S04]  /*0a60*/  LDS R15, [R6+0x4] ;  /* 0x00000400060f7984 */ /* 0x000ee80000000800 */
[----:B------:R-:W4:Y:S01]  /*0a70*/  LDS R17, [R6+0x664] ;  /* 0x0006640006117984 */ /* 0x000f220000000800 */
[----:B0-----:R-:W-:-:S04]  /*0a80*/  FADD R2, R2, R3 ;  /* 0x0000000302027221 */ /* 0x001fc80000000000 */
[----:B-1----:R-:W-:-:S04]  /*0a90*/  FADD R2, R2, R5 ;  /* 0x0000000502027221 */ /* 0x002fc80000000000 */
[----:B--2---:R-:W-:-:S04]  /*0aa0*/  FADD R2, R2, R13 ;  /* 0x0000000d02027221 */ /* 0x004fc80000000000 */
[----:B---3--:R-:W-:-:S04]  /*0ab0*/  FADD R2, R2, R15 ;  /* 0x0000000f02027221 */ /* 0x008fc80000000000 */
[----:B----4-:R-:W-:-:S04]  /*0ac0*/  FADD R2, R2, R17 ;  /* 0x0000001102027221 */ /* 0x010fc80000000000 */
[----:B------:R-:W-:Y:S01]  /*0ad0*/  FMUL R5, R2, 0.16666667163372039795 ;  /* 0x3e2aaaab02057820 */ /* 0x000fe20000400000 */
[----:B------:R-:W-:Y:S06]  /*0ae0*/  BRA `(.L_x_18) ;  /* 0x0000000000047947 */ /* 0x000fec0003800000 */
.L_x_17:
[----:B0-----:R0:W4:Y:S02]  /*0af0*/  LDS R5, [R6+0x334] ;  /* 0x0003340006057984 */ /* 0x0011240000000800 */
.L_x_18:
[----:B------:R-:W-:Y:S05]  /*0b00*/  BSYNC.RECONVERGENT B1 ;  /* 0x0000000000017941 */ /* 0x000fea0003800200 */
.L_x_16:
[----:B-123--:R-:W1:Y:S02]  /*0b10*/  LDC.64 R2, c[0x0][0x398] ;  /* 0x0000e600ff027b82 */ /* 0x00ee640000000a00 */
[----:B-1----:R-:W-:-:S05]  /*0b20*/  IMAD.WIDE R2, R11, 0x4, R2 ;  /* 0x000000040b027825 */ /* 0x002fca00078e0202 */
[----:B----4-:R4:W-:Y:S02]  /*0b30*/  STG.E desc[UR8][R2.64], R5 ;  /* 0x0000000502007986 */ /* 0x0109e4000c101908 */
.L_x_15:
[----:B------:R-:W-:Y:S05]  /*0b40*/  BSYNC.RECONVERGENT B0 ;  /* 0x0000000000007941 */ /* 0x000fea0003800200 */
.L_x_14:
[----:B------:R-:W-:Y:S01]  /*0b50*/  BAR.SYNC.DEFER_BLOCKING 0x0 ;  /* 0x0000000000007b1d */ /* 0x000fe20000010000 */
[----:B------:R-:W-:-:S12]  /*0b60*/  UIADD3 UR4, UPT, UPT, UR4, 0x1, URZ ;  /* 0x0000000104047890 */ /* 0x000fd8000fffe0ff */
.L_x_3:
[----:B------:R-:W-:Y:S04]  /*0b70*/  BSSY.RECONVERGENT B0, `(.L_x_19) ;  /* 0x000000f000007945 */ /* 0x000fe80003800200 */
[----:B------:R-:W-:Y:S05]  /*0b80*/  @!P1 BRA `(.L_x_20) ;  /* 0x0000000000349947 */ /* 0x000fea0003800000 */
[----:B01--4-:R-:W0:Y:S01]  /*0b90*/  LDS R3, [R6+0x334] ;  /* 0x0003340006037984 */ /* 0x013e220000000800 */
[----:B------:R-:W-:Y:S02]  /*0ba0*/  ISETP.LE.AND P3, PT, R9, UR4, PT ;  /* 0x0000000409007c0c */ /* 0x000fe4000bf63270 */
[----:B------:R-:W-:Y:S01]  /*0bb0*/  IADD3 R13, PT, PT, R8, UR5, RZ ;  /* 0x00000005080d7c10 */ /* 0x000fe2000fffe0ff */
[----:B------:R-:W1:Y:S04]  /*0bc0*/  LDS R5, [R6+0x664] ;  /* 0x0006640006057984 */ /* 0x000e680000000800 */
[----:B0-----:R0:W-:Y:S04]  /*0bd0*/  STS [R6+0x4], R3 ;  /* 0x0000040306007388 */ /* 0x0011e80000000800 */
[----:B-1----:R0:W-:Y:S02]  /*0be0*/  STS [R6+0x334], R5 ;  /* 0x0003340506007388 */ /* 0x0021e40000000800 */
[----:B------:R-:W-:Y:S05]  /*0bf0*/  @P3 BRA `(.L_x_21) ;  /* 0x0000000000103947 */ /* 0x000fea0003800000 */
[----:B0-23--:R-:W0:Y:S02]  /*0c00*/  LDC.64 R2, c[0x0][0x390] ;  /* 0x0000e400ff027b82 */ /* 0x00de240000000a00 */
[----:B0-----:R-:W-:-:S06]  /*0c10*/  IMAD.WIDE R2, R13, 0x4, R2 ;  /* 0x000000040d027825 */ /* 0x001fcc00078e0202 */
[----:B------:R-:W2:Y:S04]  /*0c20*/  LDG.E R3, desc[UR8][R2.64] ;  /* 0x0000000802037981 */ /* 0x000ea8000c1e1900 */
[----:B--2---:R1:W-:Y:S02]  /*0c30*/  STS [R6+0x664], R3 ;  /* 0x0006640306007388 */ /* 0x0043e40000000800 */
.L_x_21:
[----:B------:R-:W-:Y:S01]  /*0c40*/  IMAD.MOV.U32 R11, RZ, RZ, R8 ;  /* 0x000000ffff0b7224 */ /* 0x000fe200078e0008 */
[----:B------:R-:W-:-:S07]  /*0c50*/  MOV R8, R13 ;  /* 0x0000000d00087202 */ /* 0x000fce0000000f00 */
.L_x_20:
[----:B------:R-:W-:Y:S05]  /*0c60*/  BSYNC.RECONVERGENT B0 ;  /* 0x0000000000007941 */ /* 0x000fea0003800200 */
.L_x_19:
[----:B------:R-:W-:Y:S04]  /*0c70*/  BSSY.RECONVERGENT B0, `(.L_x_22) ;  /* 0x000000d000007945 */ /* 0x000fe80003800200 */
[----:B------:R-:W-:Y:S05]  /*0c80*/  @!P0 BRA `(.L_x_23) ;  /* 0x00000000002c8947 */ /* 0x000fea0003800000 */
[----:B0-234-:R-:W0:Y:S01]  /*0c90*/  LDS R2, [R7] ;  /* 0x0000000007027984 */ /* 0x01de220000000800 */
[----:B------:R-:W-:Y:S01]  /*0ca0*/  ISETP.LE.AND P3, PT, R9, UR4, PT ;  /* 0x0000000409007c0c */ /* 0x000fe2000bf63270 */
[----:B------:R-:W-:Y:S02]  /*0cb0*/  VIADD R0, R0, UR5 ;  /* 0x0000000500007c36 */ /* 0x000fe40008000000 */
[----:B------:R-:W2:Y:S04]  /*0cc0*/  LDS R4, [R7+0x330] ;  /* 0x0003300007047984 */ /* 0x000ea80000000800 */
[----:B0-----:R0:W-:Y:S04]  /*0cd0*/  STS [R7+-0x330], R2 ;  /* 0xfffcd00207007388 */ /* 0x0011e80000000800 */
[----:B--2---:R0:W-:Y:S02]  /*0ce0*/  STS [R7], R4 ;  /* 0x0000000407007388 */ /* 0x0041e40000000800 */
[----:B------:R-:W-:Y:S05]  /*0cf0*/  @P3 BRA `(.L_x_23) ;  /* 0x0000000000103947 */ /* 0x000fea0003800000 */
[----:B01----:R-:W0:Y:S02]  /*0d00*/  LDC.64 R2, c[0x0][0x390] ;  /* 0x0000e400ff027b82 */ /* 0x003e240000000a00 */
[----:B0-----:R-:W-:-:S06]  /*0d10*/  IMAD.WIDE R2, R0, 0x4, R2 ;  /* 0x0000000400027825 */ /* 0x001fcc00078e0202 */
[----:B------:R-:W2:Y:S04]  /*0d20*/  LDG.E R2, desc[UR8][R2.64] ;  /* 0x0000000802027981 */ /* 0x000ea8000c1e1900 */
[----:B--2---:R0:W-:Y:S02]  /*0d30*/  STS [R7+0x330], R2 ;  /* 0x0003300207007388 */ /* 0x0041e40000000800 */
.L_x_23:
[----:B------:R-:W-:Y:S05]  /*0d40*/  BSYNC.RECONVERGENT B0 ;  /* 0x0000000000007941 */ /* 0x000fea0003800200 */
.L_x_22:
[----:B------:R-:W-:Y:S06]  /*0d50*/  BAR.SYNC.DEFER_BLOCKING 0x0 ;  /* 0x0000000000007b1d */ /* 0x000fec0000010000 */
[----:B------:R-:W-:Y:S04]  /*0d60*/  BSSY.RECONVERGENT B0, `(.L_x_24) ;  /* 0x0000018000007945 */ /* 0x000fe80003800200 */
[----:B------:R-:W-:Y:S05]  /*0d70*/  @!P1 BRA `(.L_x_25) ;  /* 0x0000000000589947 */ /* 0x000fea0003800000 */
[----:B------:R-:W-:Y:S01]  /*0d80*/  ISETP.EQ.OR P3, PT, RZ, UR4, P2 ;  /* 0x00000004ff007c0c */ /* 0x000fe20009762670 */
[----:B------:R-:W-:Y:S03]  /*0d90*/  BSSY.RECONVERGENT B1, `(.L_x_26) ;  /* 0x0000011000017945 */ /* 0x000fe60003800200 */
[----:B------:R-:W-:-:S13]  /*0da0*/  ISETP.EQ.OR P3, PT, R9, UR4, P3 ;  /* 0x0000000409007c0c */ /* 0x000fda0009f62670 */
[----:B------:R-:W-:Y:S05]  /*0db0*/  @P3 BRA `(.L_x_27) ;  /* 0x0000000000343947 */ /* 0x000fea0003800000 */
[----:B0-234-:R-:W-:Y:S04]  /*0dc0*/  LDS R2, [R6+0x338] ;  /* 0x0003380006027984 */ /* 0x01dfe80000000800 */
        /* <DEDUP_REMOVED lines=12> */
.L_x_27:
[----:B0---4-:R0:W4:Y:S02]  /*0e90*/  LDS R5, [R6+0x334] ;  /* 0x0003340006057984 */ /* 0x0111240000000800 */
.L_x_28:
[----:B------:R-:W-:Y:S05]  /*0ea0*/  BSYNC.RECONVERGENT B1 ;  /* 0x0000000000017941 */ /* 0x000fea0003800200 */
.L_x_26:
[----:B-123--:R-:W1:Y:S02]  /*0eb0*/  LDC.64 R2, c[0x0][0x398] ;  /* 0x0000e600ff027b82 */ /* 0x00ee640000000a00 */
[----:B-1----:R-:W-:-:S05]  /*0ec0*/  IMAD.WIDE R2, R11, 0x4, R2 ;  /* 0x000000040b027825 */ /* 0x002fca00078e0202 */
[----:B----4-:R1:W-:Y:S02]  /*0ed0*/  STG.E desc[UR8][R2.64], R5 ;  /* 0x0000000502007986 */ /* 0x0103e4000c101908 */
.L_x_25:
[----:B------:R-:W-:Y:S05]  /*0ee0*/  BSYNC.RECONVERGENT B0 ;  /* 0x0000000000007941 */ /* 0x000fea0003800200 */
.L_x_24:
[----:B------:R-:W-:Y:S01]  /*0ef0*/  BAR.SYNC.DEFER_BLOCKING 0x0 ;  /* 0x0000000000007b1d */ /* 0x000fe20000010000 */
[----:B------:R-:W-:-:S12]  /*0f00*/  UIADD3 UR4, UPT, UPT, UR4, 0x1, URZ ;  /* 0x0000000104047890 */ /* 0x000fd8000fffe0ff */
.L_x_2:
[----:B------:R-:W-:-:S13]  /*0f10*/  ISETP.GE.U32.AND P3, PT, R10, 0x4, PT ;  /* 0x000000040a00780c */ /* 0x000fda0003f66070 */
[----:B------:R-:W-:Y:S05]  /*0f20*/  @!P3 EXIT ;  /* 0x000000000000b94d */ /* 0x000fea0003800000 */
[----:B------:R-:W0:Y:S01]  /*0f30*/  LDC R12, c[0x0][0x388] ;  /* 0x0000e200ff0c7b82 */ /* 0x000e220000000800 */
[----:B------:R-:W-:Y:S02]  /*0f40*/  UIADD3 UR6, UPT, UPT, -UR4, URZ, URZ ;  /* 0x000000ff04067290 */ /* 0x000fe4000fffe1ff */
[----:B------:R-:W-:Y:S01]  /*0f50*/  IADD3 R10, PT, PT, R10, -UR4, RZ ;  /* 0x800000040a0a7c10 */ /* 0x000fe2000fffe0ff */
[----:B------:R-:W0:Y:S03]  /*0f60*/  LDCU UR7, c[0x0][0x388] ;  /* 0x00007100ff0777ac */ /* 0x000e260008000800 */
[----:B------:R-:W-:Y:S01]  /*0f70*/  IMAD.U32 R13, RZ, RZ, UR6 ;  /* 0x00000006ff0d7e24 */ /* 0x000fe2000f8e00ff */
[----:B01234-:R-:W0:Y:S08]  /*0f80*/  LDC.64 R2, c[0x0][0x390] ;  /* 0x0000e400ff027b82 */ /* 0x01fe300000000a00 */
[----:B------:R-:W1:Y:S02]  /*0f90*/  LDC.64 R4, c[0x0][0x398] ;  /* 0x0000e600ff047b82 */ /* 0x000e640000000a00 */
.L_x_69:
[----:B------:R-:W-:Y:S04]  /*0fa0*/  BSSY.RECONVERGENT B0, `(.L_x_29) ;  /* 0x000000e000007945 */ /* 0x000fe80003800200 */
[----:B01234-:R-:W-:Y:S05]  /*0fb0*/  @!P1 BRA `(.L_x_30) ;  /* 0x0000000000309947 */ /* 0x01ffea0003800000 */
[----:B------:R-:W2:Y:S01]  /*0fc0*/  LDS R11, [R6+0x334] ;  /* 0x00033400060b7984 */ /* 0x000ea20000000800 */
[----:B------:R-:W-:Y:S02]  /*0fd0*/  ISETP.LE.AND P3, PT, R9, UR4, PT ;  /* 0x0000000409007c0c */ /* 0x000fe4000bf63270 */
[----:B------:R-:W-:Y:S01]  /*0fe0*/  IADD3 R17, PT, PT, R8, UR5, RZ ;  /* 0x0000000508117c10 */ /* 0x000fe2000fffe0ff */
[----:B------:R-:W3:Y:S04]  /*0ff0*/  LDS R15, [R6+0x664] ;  /* 0x00066400060f7984 */ /* 0x000ee80000000800 */
[----:B--2---:R2:W-:Y:S04]  /*1000*/  STS [R6+0x4], R11 ;  /* 0x0000040b06007388 */ /* 0x0045e80000000800 */
[----:B---3--:R2:W-:Y:S02]  /*1010*/  STS [R6+0x334], R15 ;  /* 0x0003340f06007388 */ /* 0x0085e40000000800 */
[----:B------:R-:W-:Y:S05]  /*1020*/  @P3 BRA `(.L_x_31) ;  /* 0x00000000000c3947 */ /* 0x000fea0003800000 */
[----:B0-2---:R-:W-:-:S06]  /*1030*/  IMAD.WIDE R14, R17, 0x4, R2 ;  /* 0x00000004110e7825 */ /* 0x005fcc00078e0202 */
[----:B------:R-:W2:Y:S04]  /*1040*/  LDG.E R15, desc[UR8][R14.64] ;  /* 0x000000080e0f7981 */ /* 0x000ea8000c1e1900 */
[----:B--2---:R3:W-:Y:S02]  /*1050*/  STS [R6+0x664], R15 ;  /* 0x0006640f06007388 */ /* 0x0047e40000000800 */
.L_x_31:
[----:B--2---:R-:W-:Y:S01]  /*1060*/  IMAD.MOV.U32 R11, RZ, RZ, R8 ;  /* 0x000000ffff0b7224 */ /* 0x004fe200078e0008 */
[----:B------:R-:W-:-:S07]  /*1070*/  MOV R8, R17 ;  /* 0x0000001100087202 */ /* 0x000fce0000000f00 */
.L_x_30:
[----:B------:R-:W-:Y:S05]  /*1080*/  BSYNC.RECONVERGENT B0 ;  /* 0x0000000000007941 */ /* 0x000fea0003800200 */
.L_x_29:
[----:B------:R-:W-:Y:S04]  /*1090*/  BSSY.RECONVERGENT B0, `(.L_x_32) ;  /* 0x000000c000007945 */ /* 0x000fe80003800200 */
[----:B------:R-:W-:Y:S05]  /*10a0*/  @!P0 BRA `(.L_x_33) ;  /* 0x0000000000288947 */ /* 0x000fea0003800000 */
[----:B------:R-:W2:Y:S01]  /*10b0*/  LDS R14, [R7] ;  /* 0x00000000070e7984 */ /* 0x000ea20000000800 */
[----:B------:R-:W-:Y:S01]  /*10c0*/  ISETP.LE.AND P3, PT, R9, UR4, PT ;  /* 0x0000000409007c0c */ /* 0x000fe2000bf63270 */
[----:B------:R-:W-:Y:S02]  /*10d0*/  VIADD R0, R0, UR5 ;  /* 0x0000000500007c36 */ /* 0x000fe40008000000 */
[----:B------:R-:W4:Y:S04]  /*10e0*/  LDS R16, [R7+0x330] ;  /* 0x0003300007107984 */ /* 0x000f280000000800 */
[----:B--2---:R2:W-:Y:S04]  /*10f0*/  STS [R7+-0x330], R14 ;  /* 0xfffcd00e07007388 */ /* 0x0045e80000000800 */
[----:B----4-:R2:W-:Y:S02]  /*1100*/  STS [R7], R16 ;  /* 0x0000001007007388 */ /* 0x0105e40000000800 */
[----:B------:R-:W-:Y:S05]  /*1110*/  @P3 BRA `(.L_x_33) ;  /* 0x00000000000c3947 */ /* 0x000fea0003800000 */
[----:B0-23--:R-:W-:-:S06]  /*1120*/  IMAD.WIDE R14, R0, 0x4, R2 ;  /* 0x00000004000e7825 */ /* 0x00dfcc00078e0202 */
[----:B------:R-:W2:Y:S04]  /*1130*/  LDG.E R14, desc[UR8][R14.64] ;  /* 0x000000080e0e7981 */ /* 0x000ea8000c1e1900 */
[----:B--2---:R4:W-:Y:S02]  /*1140*/  STS [R7+0x330], R14 ;  /* 0x0003300e07007388 */ /* 0x0049e40000000800 */
.L_x_33:
[----:B------:R-:W-:Y:S05]  /*1150*/  BSYNC.RECONVERGENT B0 ;  /* 0x0000000000007941 */ /* 0x000fea0003800200 */
.L_x_32:
[----:B------:R-:W-:Y:S06]  /*1160*/  BAR.SYNC.DEFER_BLOCKING 0x0 ;  /* 0x0000000000007b1d */ /* 0x000fec0000010000 */
[----:B------:R-:W-:Y:S04]  /*1170*/  BSSY.RECONVERGENT B0, `(.L_x_34) ;  /* 0x0000018000007945 */ /* 0x000fe80003800200 */
[----:B------:R-:W-:Y:S05]  /*1180*/  @!P1 BRA `(.L_x_35) ;  /* 0x0000000000589947 */ /* 0x000fea0003800000 */
[C---:B------:R-:W-:Y:S01]  /*1190*/  ISETP.EQ.OR P3, PT, R13.reuse, RZ, P2 ;  /* 0x000000ff0d00720c */ /* 0x040fe20001762670 */
[----:B------:R-:W-:Y:S01]  /*11a0*/  BSSY.RECONVERGENT B1, `(.L_x_36) ;  /* 0x0000012000017945 */ /* 0x000fe20003800200 */
[----:B--2-4-:R-:W-:-:S04]  /*11b0*/  IADD3 R14, PT, PT, R13, R9, RZ ;  /* 0x000000090d0e7210 */ /* 0x014fc80007ffe0ff */
[----:B------:R-:W-:-:S13]  /*11c0*/  ISETP.EQ.OR P3, PT, R14, RZ, P3 ;  /* 0x000000ff0e00720c */ /* 0x000fda0001f62670 */
[----:B------:R-:W-:Y:S05]  /*11d0*/  @P3 BRA `(.L_x_37) ;  /* 0x0000000000343947 */ /* 0x000fea0003800000 */
[----:B------:R-:W-:Y:S04]  /*11e0*/  LDS R14, [R6+0x338] ;  /* 0x00033800060e7984 */ /* 0x000fe80000000800 */
[----:B---3--:R-:W2:Y:S04]  /*11f0*/  LDS R15, [R6+0x330] ;  /* 0x00033000060f7984 */ /* 0x008ea80000000800 */
[----:B------:R-:W3:Y:S04]  /*1200*/  LDS R17, [R6+0x2ac] ;  /* 0x0002ac0006117984 */ /* 0x000ee80000000800 */
[----:B------:R-:W4:Y:S04]  /*1210*/  LDS R19, [R6+0x3bc] ;  /* 0x0003bc0006137984 */ /* 0x000f280000000800 */
[----:B------:R-:W5:Y:S04]  /*1220*/  LDS R21, [R6+0x4] ;  /* 0x0000040006157984 */ /* 0x000f680000000800 */
[----:B------:R-:W0:Y:S01]  /*1230*/  LDS R23, [R6+0x664] ;  /* 0x0006640006177984 */ /* 0x000e220000000800 */
[----:B--2---:R-:W-:-:S04]  /*1240*/  FADD R14, R14, R15 ;  /* 0x0000000f0e0e7221 */ /* 0x004fc80000000000 */
[----:B---3--:R-:W-:-:S04]  /*1250*/  FADD R14, R14, R17 ;  /* 0x000000110e0e7221 */ /* 0x008fc80000000000 */
[----:B----4-:R-:W-:-:S04]  /*1260*/  FADD R14, R14, R19 ;  /* 0x000000130e0e7221 */ /* 0x010fc80000000000 */
[----:B-----5:R-:W-:-:S04]  /*1270*/  FADD R14, R14, R21 ;  /* 0x000000150e0e7221 */ /* 0x020fc80000000000 */
[----:B0-----:R-:W-:-:S04]  /*1280*/  FADD R14, R14, R23 ;  /* 0x000000170e0e7221 */ /* 0x001fc80000000000 */
[----:B------:R-:W-:Y:S01]  /*1290*/  FMUL R17, R14, 0.16666667163372039795 ;  /* 0x3e2aaaab0e117820 */ /* 0x000fe20000400000 */
[----:B------:R-:W-:Y:S06]  /*12a0*/  BRA `(.L_x_38) ;  /* 0x0000000000047947 */ /* 0x000fec0003800000 */
.L_x_37:
[----:B------:R2:W4:Y:S02]  /*12b0*/  LDS R17, [R6+0x334] ;  /* 0x0003340006117984 */ /* 0x0005240000000800 */
.L_x_38:
[----:B------:R-:W-:Y:S05]  /*12c0*/  BSYNC.RECONVERGENT B1 ;  /* 0x0000000000017941 */ /* 0x000fea0003800200 */
.L_x_36:
[----:B-1-3--:R-:W-:-:S05]  /*12d0*/  IMAD.WIDE R14, R11, 0x4, R4 ;  /* 0x000000040b0e7825 */ /* 0x00afca00078e0204 */
[----:B----4-:R1:W-:Y:S02]  /*12e0*/  STG.E desc[UR8][R14.64], R17 ;  /* 0x000000110e007986 */ /* 0x0103e4000c101908 */
.L_x_35:
[----:B------:R-:W-:Y:S05]  /*12f0*/  BSYNC.RECONVERGENT B0 ;  /* 0x0000000000007941 */ /* 0x000fea0003800200 */
.L_x_34:
[----:B------:R-:W-:Y:S01]  /*1300*/  BAR.SYNC.DEFER_BLOCKING 0x0 ;  /* 0x0000000000007b1d */ /* 0x000fe20000010000 */
[----:B------:R-:W-:-:S05]  /*1310*/  UIADD3 UR6, UPT, UPT, UR4, 0x1, URZ ;  /* 0x0000000104067890 */ /* 0x000fca000fffe0ff */
[----:B------:R-:W-:Y:S04]  /*1320*/  BSSY.RECONVERGENT B0, `(.L_x_39) ;  /* 0x000000e000007945 */ /* 0x000fe80003800200 */
[----:B------:R-:W-:Y:S05]  /*1330*/  @!P1 BRA `(.L_x_40) ;  /* 0x0000000000309947 */ /* 0x000fea0003800000 */
[----:B------:R-:W5:Y:S01]  /*1340*/  LDS R11, [R6+0x334] ;  /* 0x00033400060b7984 */ /* 0x000f620000000800 */
[----:B------:R-:W-:Y:S01]  /*1350*/  ISETP.LE.AND P3, PT, R9, UR6, PT ;  /* 0x0000000609007c0c */ /* 0x000fe2000bf63270 */
[----:B-1----:R-:W-:Y:S02]  /*1360*/  VIADD R17, R8, UR5 ;  /* 0x0000000508117c36 */ /* 0x002fe40008000000 */
[----:B---3--:R-:W1:Y:S04]  /*1370*/  LDS R15, [R6+0x664] ;  /* 0x00066400060f7984 */ /* 0x008e680000000800 */
[----:B-----5:R3:W-:Y:S04]  /*1380*/  STS [R6+0x4], R11 ;  /* 0x0000040b06007388 */ /* 0x0207e80000000800 */
[----:B-1----:R3:W-:Y:S02]  /*1390*/  STS [R6+0x334], R15 ;  /* 0x0003340f06007388 */ /* 0x0027e40000000800 */
[----:B------:R-:W-:Y:S05]  /*13a0*/  @P3 BRA `(.L_x_41) ;  /* 0x00000000000c3947 */ /* 0x000fea0003800000 */
[----:B0-234-:R-:W-:-:S06]  /*13b0*/  IMAD.WIDE R14, R17, 0x4, R2 ;  /* 0x00000004110e7825 */ /* 0x01dfcc00078e0202 */
[----:B------:R-:W2:Y:S04]  /*13c0*/  LDG.E R15, desc[UR8][R14.64] ;  /* 0x000000080e0f7981 */ /* 0x000ea8000c1e1900 */
[----:B--2---:R1:W-:Y:S02]  /*13d0*/  STS [R6+0x664], R15 ;  /* 0x0006640f06007388 */ /* 0x0043e40000000800 */
.L_x_41:
[----:B---3--:R-:W-:Y:S01]  /*13e0*/  MOV R11, R8 ;  /* 0x00000008000b7202 */ /* 0x008fe20000000f00 */
[----:B------:R-:W-:-:S07]  /*13f0*/  IMAD.MOV.U32 R8, RZ, RZ, R17 ;  /* 0x000000ffff087224 */ /* 0x000fce00078e0011 */
.L_x_40:
[----:B------:R-:W-:Y:S05]  /*1400*/  BSYNC.RECONVERGENT B0 ;  /* 0x0000000000007941 */ /* 0x000fea0003800200 */
.L_x_39:
[----:B------:R-:W-:Y:S04]  /*1410*/  BSSY.RECONVERGENT B0, `(.L_x_42) ;  /* 0x000000c000007945 */ /* 0x000fe80003800200 */
[----:B------:R-:W-:Y:S05]  /*1420*/  @!P0 BRA `(.L_x_43) ;  /* 0x0000000000288947 */ /* 0x000fea0003800000 */
[----:B-12-4-:R-:W1:Y:S01]  /*1430*/  LDS R14, [R7] ;  /* 0x00000000070e7984 */ /* 0x016e620000000800 */
[----:B------:R-:W-:Y:S02]  /*1440*/  ISETP.LE.AND P3, PT, R9, UR6, PT ;  /* 0x0000000609007c0c */ /* 0x000fe4000bf63270 */
[----:B------:R-:W-:Y:S01]  /*1450*/  IADD3 R0, PT, PT, R0, UR5, RZ ;  /* 0x0000000500007c10 */ /* 0x000fe2000fffe0ff */
[----:B------:R-:W2:Y:S04]  /*1460*/  LDS R16, [R7+0x330] ;  /* 0x0003300007107984 */ /* 0x000ea80000000800 */
[----:B-1----:R1:W-:Y:S04]  /*1470*/  STS [R7+-0x330], R14 ;  /* 0xfffcd00e07007388 */ /* 0x0023e80000000800 */
[----:B--2---:R1:W-:Y:S02]  /*1480*/  STS [R7], R16 ;  /* 0x0000001007007388 */ /* 0x0043e40000000800 */
[----:B------:R-:W-:Y:S05]  /*1490*/  @P3 BRA `(.L_x_43) ;  /* 0x00000000000c3947 */ /* 0x000fea0003800000 */
[----:B01-3--:R-:W-:-:S06]  /*14a0*/  IMAD.WIDE R14, R0, 0x4, R2 ;  /* 0x00000004000e7825 */ /* 0x00bfcc00078e0202 */
[----:B------:R-:W2:Y:S04]  /*14b0*/  LDG.E R14, desc[UR8][R14.64] ;  /* 0x000000080e0e7981 */ /* 0x000ea8000c1e1900 */
[----:B--2---:R0:W-:Y:S02]  /*14c0*/  STS [R7+0x330], R14 ;  /* 0x0003300e07007388 */ /* 0x0041e40000000800 */
.L_x_43:
[----:B------:R-:W-:Y:S05]  /*14d0*/  BSYNC.RECONVERGENT B0 ;  /* 0x0000000000007941 */ /* 0x000fea0003800200 */
.L_x_42:
[----:B------:R-:W-:Y:S06]  /*14e0*/  BAR.SYNC.DEFER_BLOCKING 0x0 ;  /* 0x0000000000007b1d */ /* 0x000fec0000010000 */
[----:B------:R-:W-:Y:S04]  /*14f0*/  BSSY.RECONVERGENT B0, `(.L_x_44) ;  /* 0x0000018000007945 */ /* 0x000fe80003800200 */
[----:B------:R-:W-:Y:S05]  /*1500*/  @!P1 BRA `(.L_x_45) ;  /* 0x0000000000589947 */ /* 0x000fea0003800000 */
[C---:B------:R-:W-:Y:S01]  /*1510*/  ISETP.EQ.OR P3, PT, R13.reuse, 0x1, P2 ;  /* 0x000000010d00780c */ /* 0x040fe20001762670 */
[----:B------:R-:W-:Y:S01]  /*1520*/  BSSY.RECONVERGENT B1, `(.L_x_46) ;  /* 0x0000012000017945 */ /* 0x000fe20003800200 */
[----:B012-4-:R-:W-:-:S04]  /*1530*/  IADD3 R14, PT, PT, R13, -0x2, R12 ;  /* 0xfffffffe0d0e7810 */ /* 0x017fc80007ffe00c */
[----:B------:R-:W-:-:S13]  /*1540*/  ISETP.EQ.OR P3, PT, R14, RZ, P3 ;  /* 0x000000ff0e00720c */ /* 0x000fda0001f62670 */
[----:B------:R-:W-:Y:S05]  /*1550*/  @P3 BRA `(.L_x_47) ;  /* 0x0000000000343947 */ /* 0x000fea0003800000 */
[----:B------:R-:W-:Y:S04]  /*1560*/  LDS R14, [R6+0x338] ;  /* 0x00033800060e7984 */ /* 0x000fe80000000800 */
[----:B---3--:R-:W0:Y:S04]  /*1570*/  LDS R15, [R6+0x330] ;  /* 0x00033000060f7984 */ /* 0x008e280000000800 */
        /* <DEDUP_REMOVED lines=11> */
.L_x_47:
[----:B------:R0:W1:Y:S02]  /*1630*/  LDS R17, [R6+0x334] ;  /* 0x0003340006117984 */ /* 0x0000640000000800 */
.L_x_48:
[----:B------:R-:W-:Y:S05]  /*1640*/  BSYNC.RECONVERGENT B1 ;  /* 0x0000000000017941 */ /* 0x000fea0003800200 */
.L_x_46:
[----:B---3--:R-:W-:-:S05]  /*1650*/  IMAD.WIDE R14, R11, 0x4, R4 ;  /* 0x000000040b0e7825 */ /* 0x008fca00078e0204 */
[----:B-1----:R1:W-:Y:S02]  /*1660*/  STG.E desc[UR8][R14.64], R17 ;  /* 0x000000110e007986 */ /* 0x0023e4000c101908 */
.L_x_45:
[----:B------:R-:W-:Y:S05]  /*1670*/  BSYNC.RECONVERGENT B0 ;  /* 0x0000000000007941 */ /* 0x000fea0003800200 */
.L_x_44:
[----:B------:R-:W-:Y:S01]  /*1680*/  BAR.SYNC.DEFER_BLOCKING 0x0 ;  /* 0x0000000000007b1d */ /* 0x000fe20000010000 */
[----:B------:R-:W-:-:S05]  /*1690*/  UIADD3 UR6, UPT, UPT, UR4, 0x2, URZ ;  /* 0x0000000204067890 */ /* 0x000fca000fffe0ff */
[----:B------:R-:W-:Y:S04]  /*16a0*/  BSSY.RECONVERGENT B0, `(.L_x_49) ;  /* 0x000000e000007945 */ /* 0x000fe80003800200 */
[----:B------:R-:W-:Y:S05]  /*16b0*/  @!P1 BRA `(.L_x_50) ;  /* 0x0000000000309947 */ /* 0x000fea0003800000 */
[----:B------:R-:W5:Y:S01]  /*16c0*/  LDS R11, [R6+0x334] ;  /* 0x00033400060b7984 */ /* 0x000f620000000800 */
[----:B------:R-:W-:Y:S02]  /*16d0*/  ISETP.LE.AND P3, PT, R9, UR6, PT ;  /* 0x0000000609007c0c */ /* 0x000fe4000bf63270 */
[----:B-1----:R-:W-:Y:S01]  /*16e0*/  IADD3 R17, PT, PT, R8, UR5, RZ ;  /* 0x0000000508117c10 */ /* 0x002fe2000fffe0ff */
[----:B---3--:R-:W1:Y:S04]  /*16f0*/  LDS R15, [R6+0x664] ;  /* 0x00066400060f7984 */ /* 0x008e680000000800 */
[----:B-----5:R3:W-:Y:S04]  /*1700*/  STS [R6+0x4], R11 ;  /* 0x0000040b06007388 */ /* 0x0207e80000000800 */
[----:B-1----:R3:W-:Y:S02]  /*1710*/  STS [R6+0x334], R15 ;  /* 0x0003340f06007388 */ /* 0x0027e40000000800 */
[----:B------:R-:W-:Y:S05]  /*1720*/  @P3 BRA `(.L_x_51) ;  /* 0x00000000000c3947 */ /* 0x000fea0003800000 */
[----:B0-234-:R-:W-:-:S06]  /*1730*/  IMAD.WIDE R14, R17, 0x4, R2 ;  /* 0x00000004110e7825 */ /* 0x01dfcc00078e0202 */
[----:B------:R-:W2:Y:S04]  /*1740*/  LDG.E R15, desc[UR8][R14.64] ;  /* 0x000000080e0f7981 */ /* 0x000ea8000c1e1900 */
[----:B--2---:R1:W-:Y:S02]  /*1750*/  STS [R6+0x664], R15 ;  /* 0x0006640f06007388 */ /* 0x0043e40000000800 */
.L_x_51:
[----:B---3--:R-:W-:Y:S01]  /*1760*/  IMAD.MOV.U32 R11, RZ, RZ, R8 ;  /* 0x000000ffff0b7224 */ /* 0x008fe200078e0008 */
[----:B------:R-:W-:-:S07]  /*1770*/  MOV R8, R17 ;  /* 0x0000001100087202 */ /* 0x000fce0000000f00 */
.L_x_50:
[----:B------:R-:W-:Y:S05]  /*1780*/  BSYNC.RECONVERGENT B0 ;  /* 0x0000000000007941 */ /* 0x000fea0003800200 */
.L_x_49:
[----:B------:R-:W-:Y:S04]  /*1790*/  BSSY.RECONVERGENT B0, `(.L_x_52) ;  /* 0x000000c000007945 */ /* 0x000fe80003800200 */
[----:B------:R-:W-:Y:S05]  /*17a0*/  @!P0 BRA `(.L_x_53) ;  /* 0x0000000000288947 */ /* 0x000fea0003800000 */
[----:B012-4-:R-:W0:Y:S01]  /*17b0*/  LDS R14, [R7] ;  /* 0x00000000070e7984 */ /* 0x017e220000000800 */
[----:B------:R-:W-:Y:S02]  /*17c0*/  ISETP.LE.AND P3, PT, R9, UR6, PT ;  /* 0x0000000609007c0c */ /* 0x000fe4000bf63270 */
[----:B------:R-:W-:Y:S01]  /*17d0*/  IADD3 R0, PT, PT, R0, UR5, RZ ;  /* 0x0000000500007c10 */ /* 0x000fe2000fffe0ff */
[----:B------:R-:W1:Y:S04]  /*17e0*/  LDS R16, [R7+0x330] ;  /* 0x0003300007107984 */ /* 0x000e680000000800 */
[----:B0-----:R0:W-:Y:S04]  /*17f0*/  STS [R7+-0x330], R14 ;  /* 0xfffcd00e07007388 */ /* 0x0011e80000000800 */
[----:B-1----:R0:W-:Y:S02]  /*1800*/  STS [R7], R16 ;  /* 0x0000001007007388 */ /* 0x0021e40000000800 */
[----:B------:R-:W-:Y:S05]  /*1810*/  @P3 BRA `(.L_x_53) ;  /* 0x00000000000c3947 */ /* 0x000fea0003800000 */
[----:B0--3--:R-:W-:-:S06]  /*1820*/  IMAD.WIDE R14, R0, 0x4, R2 ;  /* 0x00000004000e7825 */ /* 0x009fcc00078e0202 */
[----:B------:R-:W2:Y:S04]  /*1830*/  LDG.E R14, desc[UR8][R14.64] ;  /* 0x000000080e0e7981 */ /* 0x000ea8000c1e1900 */
[----:B--2---:R0:W-:Y:S02]  /*1840*/  STS [R7+0x330], R14 ;  /* 0x0003300e07007388 */ /* 0x0041e40000000800 */
.L_x_53:
[----:B------:R-:W-:Y:S05]  /*1850*/  BSYNC.RECONVERGENT B0 ;  /* 0x0000000000007941 */ /* 0x000fea0003800200 */
.L_x_52:
[----:B------:R-:W-:Y:S06]  /*1860*/  BAR.SYNC.DEFER_BLOCKING 0x0 ;  /* 0x0000000000007b1d */ /* 0x000fec0000010000 */
[----:B------:R-:W-:Y:S04]  /*1870*/  BSSY.RECONVERGENT B0, `(.L_x_54) ;  /* 0x0000017000007945 */ /* 0x000fe80003800200 */
[----:B------:R-:W-:Y:S05]  /*1880*/  @!P1 BRA `(.L_x_55) ;  /* 0x0000000000549947 */ /* 0x000fea0003800000 */
[----:B------:R-:W-:Y:S01]  /*1890*/  ISETP.EQ.OR P3, PT, R13, 0x2, P2 ;  /* 0x000000020d00780c */ /* 0x000fe20001762670 */
[----:B------:R-:W-:Y:S03]  /*18a0*/  BSSY.RECONVERGENT B1, `(.L_x_56) ;  /* 0x0000011000017945 */ /* 0x000fe60003800200 */
[----:B------:R-:W-:-:S13]  /*18b0*/  ISETP.EQ.OR P3, PT, R10, 0x3, P3 ;  /* 0x000000030a00780c */ /* 0x000fda0001f62670 */
[----:B------:R-:W-:Y:S05]  /*18c0*/  @P3 BRA `(.L_x_57) ;  /* 0x0000000000343947 */ /* 0x000fea0003800000 */
[----:B012-4-:R-:W-:Y:S04]  /*18d0*/  LDS R14, [R6+0x338] ;  /* 0x00033800060e7984 */ /* 0x017fe80000000800 */
        /* <DEDUP_REMOVED lines=12> */
.L_x_57:
[----:B-1----:R1:W0:Y:S02]  /*19a0*/  LDS R17, [R6+0x334] ;  /* 0x0003340006117984 */ /* 0x0022240000000800 */
.L_x_58:
[----:B------:R-:W-:Y:S05]  /*19b0*/  BSYNC.RECONVERGENT B1 ;  /* 0x0000000000017941 */ /* 0x000fea0003800200 */
.L_x_56:
[----:B0-234-:R-:W-:-:S05]  /*19c0*/  IMAD.WIDE R14, R11, 0x4, R4 ;  /* 0x000000040b0e7825 */ /* 0x01dfca00078e0204 */
[----:B------:R0:W-:Y:S02]  /*19d0*/  STG.E desc[UR8][R14.64], R17 ;  /* 0x000000110e007986 */ /* 0x0001e4000c101908 */
.L_x_55:
[----:B------:R-:W-:Y:S05]  /*19e0*/  BSYNC.RECONVERGENT B0 ;  /* 0x0000000000007941 */ /* 0x000fea0003800200 */
.L_x_54:
[----:B------:R-:W-:Y:S01]  /*19f0*/  BAR.SYNC.DEFER_BLOCKING 0x0 ;  /* 0x0000000000007b1d */ /* 0x000fe20000010000 */
[----:B------:R-:W-:-:S05]  /*1a00*/  UIADD3 UR6, UPT, UPT, UR4, 0x3, URZ ;  /* 0x0000000304067890 */ /* 0x000fca000fffe0ff */
[----:B------:R-:W-:Y:S04]  /*1a10*/  BSSY.RECONVERGENT B0, `(.L_x_59) ;  /* 0x000000e000007945 */ /* 0x000fe80003800200 */
[----:B------:R-:W-:Y:S05]  /*1a20*/  @!P1 BRA `(.L_x_60) ;  /* 0x0000000000309947 */ /* 0x000fea0003800000 */
[----:B------:R-:W5:Y:S01]  /*1a30*/  LDS R11, [R6+0x334] ;  /* 0x00033400060b7984 */ /* 0x000f620000000800 */
[----:B------:R-:W-:Y:S01]  /*1a40*/  ISETP.LE.AND P3, PT, R9, UR6, PT ;  /* 0x0000000609007c0c */ /* 0x000fe2000bf63270 */
[----:B01----:R-:W-:Y:S02]  /*1a50*/  VIADD R17, R8, UR5 ;  /* 0x0000000508117c36 */ /* 0x003fe40008000000 */
[----:B---3--:R-:W0:Y:S04]  /*1a60*/  LDS R15, [R6+0x664] ;  /* 0x00066400060f7984 */ /* 0x008e280000000800 */
[----:B-----5:R1:W-:Y:S04]  /*1a70*/  STS [R6+0x4], R11 ;  /* 0x0000040b06007388 */ /* 0x0203e80000000800 */
[----:B0-----:R1:W-:Y:S02]  /*1a80*/  STS [R6+0x334], R15 ;  /* 0x0003340f06007388 */ /* 0x0013e40000000800 */
[----:B------:R-:W-:Y:S05]  /*1a90*/  @P3 BRA `(.L_x_61) ;  /* 0x00000000000c3947 */ /* 0x000fea0003800000 */
[----:B-12-4-:R-:W-:-:S06]  /*1aa0*/  IMAD.WIDE R14, R17, 0x4, R2 ;  /* 0x00000004110e7825 */ /* 0x016fcc00078e0202 */
[----:B------:R-:W2:Y:S04]  /*1ab0*/  LDG.E R15, desc[UR8][R14.64] ;  /* 0x000000080e0f7981 */ /* 0x000ea8000c1e1900 */
[----:B--2---:R0:W-:Y:S02]  /*1ac0*/  STS [R6+0x664], R15 ;  /* 0x0006640f06007388 */ /* 0x0041e40000000800 */
.L_x_61:
[----:B-1----:R-:W-:Y:S02]  /*1ad0*/  MOV R11, R8 ;  /* 0x00000008000b7202 */ /* 0x002fe40000000f00 */
[----:B------:R-:W-:-:S07]  /*1ae0*/  MOV R8, R17 ;  /* 0x0000001100087202 */ /* 0x000fce0000000f00 */
.L_x_60:
[----:B------:R-:W-:Y:S05]  /*1af0*/  BSYNC.RECONVERGENT B0 ;  /* 0x0000000000007941 */ /* 0x000fea0003800200 */
.L_x_59:
[----:B------:R-:W-:Y:S04]  /*1b00*/  BSSY.RECONVERGENT B0, `(.L_x_62) ;  /* 0x000000c000007945 */ /* 0x000fe80003800200 */
[----:B------:R-:W-:Y:S05]  /*1b10*/  @!P0 BRA `(.L_x_63) ;  /* 0x0000000000288947 */ /* 0x000fea0003800000 */
[----:B012-4-:R-:W0:Y:S01]  /*1b20*/  LDS R14, [R7] ;  /* 0x00000000070e7984 */ /* 0x017e220000000800 */
[----:B------:R-:W-:Y:S01]  /*1b30*/  ISETP.LE.AND P3, PT, R9, UR6, PT ;  /* 0x0000000609007c0c */ /* 0x000fe2000bf63270 */
[----:B------:R-:W-:Y:S02]  /*1b40*/  VIADD R0, R0, UR5 ;  /* 0x0000000500007c36 */ /* 0x000fe40008000000 */
[----:B------:R-:W1:Y:S04]  /*1b50*/  LDS R16, [R7+0x330] ;  /* 0x0003300007107984 */ /* 0x000e680000000800 */
[----:B0-----:R0:W-:Y:S04]  /*1b60*/  STS [R7+-0x330], R14 ;  /* 0xfffcd00e07007388 */ /* 0x0011e80000000800 */
[----:B-1----:R0:W-:Y:S02]  /*1b70*/  STS [R7], R16 ;  /* 0x0000001007007388 */ /* 0x0021e40000000800 */
[----:B------:R-:W-:Y:S05]  /*1b80*/  @P3 BRA `(.L_x_63) ;  /* 0x00000000000c3947 */ /* 0x000fea0003800000 */
[----:B0--3--:R-:W-:-:S06]  /*1b90*/  IMAD.WIDE R14, R0, 0x4, R2 ;  /* 0x00000004000e7825 */ /* 0x009fcc00078e0202 */
[----:B------:R-:W2:Y:S04]  /*1ba0*/  LDG.E R14, desc[UR8][R14.64] ;  /* 0x000000080e0e7981 */ /* 0x000ea8000c1e1900 */
[----:B--2---:R0:W-:Y:S02]  /*1bb0*/  STS [R7+0x330], R14 ;  /* 0x0003300e07007388 */ /* 0x0041e40000000800 */
.L_x_63:
[----:B------:R-:W-:Y:S05]  /*1bc0*/  BSYNC.RECONVERGENT B0 ;  /* 0x0000000000007941 */ /* 0x000fea0003800200 */
.L_x_62:
        /* <DEDUP_REMOVED lines=20> */
.L_x_67:
[----:B01----:R0:W1:Y:S02]  /*1d10*/  LDS R17, [R6+0x334] ;  /* 0x0003340006117984 */ /* 0x0030640000000800 */
.L_x_68:
[----:B------:R-:W-:Y:S05]  /*1d20*/  BSYNC.RECONVERGENT B1 ;  /* 0x0000000000017941 */ /* 0x000fea0003800200 */
.L_x_66:
[----:B--234-:R-:W-:-:S05]  /*1d30*/  IMAD.WIDE R14, R11, 0x4, R4 ;  /* 0x000000040b0e7825 */ /* 0x01cfca00078e0204 */
[----:B-1----:R1:W-:Y:S02]  /*1d40*/  STG.E desc[UR8][R14.64], R17 ;  /* 0x000000110e007986 */ /* 0x0023e4000c101908 */
.L_x_65:
[----:B------:R-:W-:Y:S05]  /*1d50*/  BSYNC.RECONVERGENT B0 ;  /* 0x0000000000007941 */ /* 0x000fea0003800200 */
.L_x_64:
[----:B------:R-:W-:Y:S01]  /*1d60*/  BAR.SYNC.DEFER_BLOCKING 0x0 ;  /* 0x0000000000007b1d */ /* 0x000fe20000010000 */
[----:B------:R-:W-:Y:S01]  /*1d70*/  UIADD3 UR4, UPT, UPT, UR4, 0x4, URZ ;  /* 0x0000000404047890 */ /* 0x000fe2000fffe0ff */
[----:B------:R-:W-:Y:S02]  /*1d80*/  IADD3 R10, PT, PT, R10, -0x4, RZ ;  /* 0xfffffffc0a0a7810 */ /* 0x000fe40007ffe0ff */
[----:B------:R-:W-:Y:S01]  /*1d90*/  IADD3 R13, PT, PT, R13, -0x4, RZ ;  /* 0xfffffffc0d0d7810 */ /* 0x000fe20007ffe0ff */
[----:B------:R-:W-:-:S09]  /*1da0*/  UISETP.GE.AND UP0, UPT, UR4, UR7, UPT ;  /* 0x000000070400728c */ /* 0x000fd2000bf06270 */
[----:B------:R-:W-:Y:S05]  /*1db0*/  BRA.U !UP0, `(.L_x_69) ;  /* 0xfffffff108787547 */ /* 0x000fea000b83ffff */
[----:B------:R-:W-:Y:S05]  /*1dc0*/  EXIT ;  /* 0x000000000000794d */ /* 0x000fea0003800000 */
.L_x_70:
[----:B------:R-:W-:-:S00]  /*1dd0*/  BRA `(.L_x_70) ;  /* 0xfffffffc00fc7947 */ /* 0x000fc0000383ffff */
[----:B------:R-:W-:-:S00]  /*1de0*/  NOP ;  /* 0x0000000000007918 */ /* 0x000fc00000000000 */
        /* <DEDUP_REMOVED lines=9> */
.L_x_71:


//--------------------- .nv.shared._Z13GPU_laplace3diiiiPfS_ --------------------------
	.section	.nv.shared._Z13GPU_laplace3diiiiPfS_,"aw",@nobits
	.sectionflags	@""
	.align	4
.nv.shared._Z13GPU_laplace3diiiiPfS_:
	.zero		3472


//--------------------- .nv.shared.reserved.0     --------------------------
	.section	.nv.shared.reserved.0,"aw",@nobits
	.weak		__nv_reservedSMEM_offset_0_alias
	.size		__nv_reservedSMEM_offset_0_alias, 0, 64
	.other		__nv_reservedSMEM_offset_0_alias,@"STO_CUDA_RESERVED_SHARED STV_DEFAULT"
__nv_reservedSMEM_offset_0_alias:
	.zero		0
	.zero		64


//--------------------- .nv.constant0._Z13GPU_laplace3diiiiPfS_ --------------------------
	.section	.nv.constant0._Z13GPU_laplace3diiiiPfS_,"a",@progbits
	.sectionflags	@""
	.align	4
.nv.constant0._Z13GPU_laplace3diiiiPfS_:
	.zero		928


//--------------------- SYMBOLS --------------------------

	.type		.nv.reservedSmem.offset0,@object
	.size		.nv.reservedSmem.offset0,0x4
	.type		.nv.reservedSmem.cap,@object
	.size		.nv.reservedSmem.cap,0x4
